	.headerflags	@"EF_CUDA_TEXMODE_UNIFIED EF_CUDA_64BIT_ADDRESS EF_CUDA_SM86 EF_CUDA_VIRTUAL_SM(EF_CUDA_SM86)"
	.elftype	@"ET_EXEC"


//--------------------- .nv.info                  --------------------------
	.section	.nv.info,"",@"SHT_CUDA_INFO"
	.align	4


	//----- nvinfo : EIATTR_REGCOUNT
	.align		4
        /*0000*/ 	.byte	0x04, 0x2f
        /*0002*/ 	.short	(.L_2 - .L_1)
	.align		4
.L_1:
        /*0004*/ 	.word	index@(triton_red_fused__to_copy_add_amax_amin_clamp_gelu_mul_reciprocal_17)
        /*0008*/ 	.word	0x00000025


	//----- nvinfo : EIATTR_MIN_STACK_SIZE
	.align		4
.L_2:
        /*000c*/ 	.byte	0x04, 0x12
        /*000e*/ 	.short	(.L_4 - .L_3)
	.align		4
.L_3:
        /*0010*/ 	.word	index@(triton_red_fused__to_copy_add_amax_amin_clamp_gelu_mul_reciprocal_17)
        /*0014*/ 	.word	0x00000000


	//----- nvinfo : EIATTR_FRAME_SIZE
	.align		4
.L_4:
        /*0018*/ 	.byte	0x04, 0x11
        /*001a*/ 	.short	(.L_6 - .L_5)
	.align		4
.L_5:
        /*001c*/ 	.word	index@(triton_red_fused__to_copy_add_amax_amin_clamp_gelu_mul_reciprocal_17)
        /*0020*/ 	.word	0x00000000


	//----- nvinfo : EIATTR_MIN_STACK_SIZE
	.align		4
.L_6:
        /*0024*/ 	.byte	0x04, 0x12
        /*0026*/ 	.short	(.L_8 - .L_7)
	.align		4
.L_7:
        /*0028*/ 	.word	index@(triton_red_fused__to_copy_add_amax_amin_clamp_gelu_mul_reciprocal_17)
        /*002c*/ 	.word	0x00000000
.L_8:


//--------------------- .nv.info.triton_red_fused__to_copy_add_amax_amin_clamp_gelu_mul_reciprocal_17 --------------------------
	.section	.nv.info.triton_red_fused__to_copy_add_amax_amin_clamp_gelu_mul_reciprocal_17,"",@"SHT_CUDA_INFO"
	.sectionflags	@""
	.align	4


	//----- nvinfo : EIATTR_CUDA_API_VERSION
	.align		4
        /*0000*/ 	.byte	0x04, 0x37
        /*0002*/ 	.short	(.L_10 - .L_9)
.L_9:
        /*0004*/ 	.word	0x0000007c


	//----- nvinfo : EIATTR_SW2861232_WAR
	.align		4
.L_10:
        /*0008*/ 	.byte	0x01, 0x35
	.zero		2


	//----- nvinfo : EIATTR_PARAM_CBANK
	.align		4
        /*000c*/ 	.byte	0x04, 0x0a
        /*000e*/ 	.short	(.L_12 - .L_11)
	.align		4
.L_11:
        /*0010*/ 	.word	index@(.nv.constant0.triton_red_fused__to_copy_add_amax_amin_clamp_gelu_mul_reciprocal_17)
        /*0014*/ 	.short	0x0160
        /*0016*/ 	.short	0x0058


	//----- nvinfo : EIATTR_CBANK_PARAM_SIZE
	.align		4
.L_12:
        /*0018*/ 	.byte	0x03, 0x19
        /*001a*/ 	.short	0x0058


	//----- nvinfo : EIATTR_KPARAM_INFO
	.align		4
        /*001c*/ 	.byte	0x04, 0x17
        /*001e*/ 	.short	(.L_14 - .L_13)
.L_13:
        /*0020*/ 	.word	0x00000000
        /*0024*/ 	.short	0x000b
        /*0026*/ 	.short	0x0050
        /*0028*/ 	.byte	0x00, 0xf4, 0x21, 0x00


	//----- nvinfo : EIATTR_KPARAM_INFO
	.align		4
.L_14:
        /*002c*/ 	.byte	0x04, 0x17
        /*002e*/ 	.short	(.L_16 - .L_15)
.L_15:
        /*0030*/ 	.word	0x00000000
        /*0034*/ 	.short	0x000a
        /*0036*/ 	.short	0x004c
        /*0038*/ 	.byte	0x00, 0xf0, 0x11, 0x00


	//----- nvinfo : EIATTR_KPARAM_INFO
	.align		4
.L_16:
        /*003c*/ 	.byte	0x04, 0x17
        /*003e*/ 	.short	(.L_18 - .L_17)
.L_17:
        /*0040*/ 	.word	0x00000000
        /*0044*/ 	.short	0x0009
        /*0046*/ 	.short	0x0048
        /*0048*/ 	.byte	0x00, 0xf0, 0x11, 0x00


	//----- nvinfo : EIATTR_KPARAM_INFO
	.align		4
.L_18:
        /*004c*/ 	.byte	0x04, 0x17
        /*004e*/ 	.short	(.L_20 - .L_19)
.L_19:
        /*0050*/ 	.word	0x00000000
        /*0054*/ 	.short	0x0008
        /*0056*/ 	.short	0x0040
        /*0058*/ 	.byte	0x00, 0xf4, 0x21, 0x00


	//----- nvinfo : EIATTR_KPARAM_INFO
	.align		4
.L_20:
        /*005c*/ 	.byte	0x04, 0x17
        /*005e*/ 	.short	(.L_22 - .L_21)
.L_21:
        /*0060*/ 	.word	0x00000000
        /*0064*/ 	.short	0x0007
        /*0066*/ 	.short	0x0038
        /*0068*/ 	.byte	0x00, 0xf4, 0x21, 0x00


	//----- nvinfo : EIATTR_KPARAM_INFO
	.align		4
.L_22:
        /*006c*/ 	.byte	0x04, 0x17
        /*006e*/ 	.short	(.L_24 - .L_23)
.L_23:
        /*0070*/ 	.word	0x00000000
        /*0074*/ 	.short	0x0006
        /*0076*/ 	.short	0x0030
        /*0078*/ 	.byte	0x00, 0xf4, 0x21, 0x00


	//----- nvinfo : EIATTR_KPARAM_INFO
	.align		4
.L_24:
        /*007c*/ 	.byte	0x04, 0x17
        /*007e*/ 	.short	(.L_26 - .L_25)
.L_25:
        /*0080*/ 	.word	0x00000000
        /*0084*/ 	.short	0x0005
        /*0086*/ 	.short	0x0028
        /*0088*/ 	.byte	0x00, 0xf4, 0x21, 0x00


	//----- nvinfo : EIATTR_KPARAM_INFO
	.align		4
.L_26:
        /*008c*/ 	.byte	0x04, 0x17
        /*008e*/ 	.short	(.L_28 - .L_27)
.L_27:
        /*0090*/ 	.word	0x00000000
        /*0094*/ 	.short	0x0004
        /*0096*/ 	.short	0x0020
        /*0098*/ 	.byte	0x00, 0xf4, 0x21, 0x00


	//----- nvinfo : EIATTR_KPARAM_INFO
	.align		4
.L_28:
        /*009c*/ 	.byte	0x04, 0x17
        /*009e*/ 	.short	(.L_30 - .L_29)
.L_29:
        /*00a0*/ 	.word	0x00000000
        /*00a4*/ 	.short	0x0003
        /*00a6*/ 	.short	0x0018
        /*00a8*/ 	.byte	0x00, 0xf4, 0x21, 0x00


	//----- nvinfo : EIATTR_KPARAM_INFO
	.align		4
.L_30:
        /*00ac*/ 	.byte	0x04, 0x17
        /*00ae*/ 	.short	(.L_32 - .L_31)
.L_31:
        /*00b0*/ 	.word	0x00000000
        /*00b4*/ 	.short	0x0002
        /*00b6*/ 	.short	0x0010
        /*00b8*/ 	.byte	0x00, 0xf4, 0x21, 0x00


	//----- nvinfo : EIATTR_KPARAM_INFO
	.align		4
.L_32:
        /*00bc*/ 	.byte	0x04, 0x17
        /*00be*/ 	.short	(.L_34 - .L_33)
.L_33:
        /*00c0*/ 	.word	0x00000000
        /*00c4*/ 	.short	0x0001
        /*00c6*/ 	.short	0x0008
        /*00c8*/ 	.byte	0x00, 0xf4, 0x21, 0x00


	//----- nvinfo : EIATTR_KPARAM_INFO
	.align		4
.L_34:
        /*00cc*/ 	.byte	0x04, 0x17
        /*00ce*/ 	.short	(.L_36 - .L_35)
.L_35:
        /*00d0*/ 	.word	0x00000000
        /*00d4*/ 	.short	0x0000
        /*00d6*/ 	.short	0x0000
        /*00d8*/ 	.byte	0x00, 0xf4, 0x21, 0x00


	//----- nvinfo : EIATTR_MAXREG_COUNT
	.align		4
.L_36:
        /*00dc*/ 	.byte	0x03, 0x1b
        /*00de*/ 	.short	0x0080


	//----- nvinfo : EIATTR_COOP_GROUP_MASK_REGIDS
	.align		4
        /*00e0*/ 	.byte	0x04, 0x29
        /*00e2*/ 	.short	(.L_38 - .L_37)


	//   ....[0]....
.L_37:
        /*00e4*/ 	.word	0xffffffff


	//   ....[1]....
        /*00e8*/ 	.word	0xffffffff


	//   ....[2]....
        /*00ec*/ 	.word	0xffffffff


	//   ....[3]....
        /*00f0*/ 	.word	0xffffffff


	//   ....[4]....
        /*00f4*/ 	.word	0xffffffff


	//   ....[5]....
        /*00f8*/ 	.word	0xffffffff


	//   ....[6]....
        /*00fc*/ 	.word	0xffffffff


	//   ....[7]....
        /*0100*/ 	.word	0xffffffff


	//   ....[8]....
        /*0104*/ 	.word	0xffffffff


	//   ....[9]....
        /*0108*/ 	.word	0xffffffff


	//   ....[10]....
        /*010c*/ 	.word	0xffffffff


	//   ....[11]....
        /*0110*/ 	.word	0xffffffff


	//   ....[12]....
        /*0114*/ 	.word	0xffffffff


	//   ....[13]....
        /*0118*/ 	.word	0xffffffff


	//   ....[14]....
        /*011c*/ 	.word	0xffffffff


	//   ....[15]....
        /*0120*/ 	.word	0xffffffff


	//   ....[16]....
        /*0124*/ 	.word	0xffffffff


	//   ....[17]....
        /*0128*/ 	.word	0xffffffff


	//----- nvinfo : EIATTR_COOP_GROUP_INSTR_OFFSETS
	.align		4
.L_38:
        /*012c*/ 	.byte	0x04, 0x28
        /*012e*/ 	.short	(.L_40 - .L_39)


	//   ....[0]....
.L_39:
        /*0130*/ 	.word	0x000011e0


	//   ....[1]....
        /*0134*/ 	.word	0x00001220


	//   ....[2]....
        /*0138*/ 	.word	0x00001260


	//   ....[3]....
        /*013c*/ 	.word	0x000012a0


	//   ....[4]....
        /*0140*/ 	.word	0x000012f0


	//   ....[5]....
        /*0144*/ 	.word	0x00001400


	//   ....[6]....
        /*0148*/ 	.word	0x00001440


	//   ....[7]....
        /*014c*/ 	.word	0x00001460


	//   ....[8]....
        /*0150*/ 	.word	0x000014f0


	//   ....[9]....
        /*0154*/ 	.word	0x00001510


	//   ....[10]....
        /*0158*/ 	.word	0x00001560


	//   ....[11]....
        /*015c*/ 	.word	0x00001590


	//   ....[12]....
        /*0160*/ 	.word	0x000015f0


	//   ....[13]....
        /*0164*/ 	.word	0x00001620


	//   ....[14]....
        /*0168*/ 	.word	0x000016f0


	//   ....[15]....
        /*016c*/ 	.word	0x00001760


	//   ....[16]....
        /*0170*/ 	.word	0x000017a0


	//   ....[17]....
        /*0174*/ 	.word	0x000017e0


	//----- nvinfo : EIATTR_EXIT_INSTR_OFFSETS
	.align		4
.L_40:
        /*0178*/ 	.byte	0x04, 0x1c
        /*017a*/ 	.short	(.L_42 - .L_41)


	//   ....[0]....
.L_41:
        /*017c*/ 	.word	0x00002520


	//----- nvinfo : EIATTR_REQNTID
	.align		4
.L_42:
        /*0180*/ 	.byte	0x04, 0x10
        /*0182*/ 	.short	(.L_44 - .L_43)
.L_43:
        /*0184*/ 	.word	0x00000200
        /*0188*/ 	.word	0x00000001
        /*018c*/ 	.word	0x00000001


	//----- nvinfo : EIATTR_CRS_STACK_SIZE
	.align		4
.L_44:
        /*0190*/ 	.byte	0x04, 0x1e
        /*0192*/ 	.short	(.L_46 - .L_45)
.L_45:
        /*0194*/ 	.word	0x00000000
.L_46:


//--------------------- .nv.callgraph             --------------------------
	.section	.nv.callgraph,"",@"SHT_CUDA_CALLGRAPH"
	.align	4
	.sectionentsize	8
	.align		4
        /*0000*/ 	.word	0x00000000
	.align		4
        /*0004*/ 	.word	0xffffffff
	.align		4
        /*0008*/ 	.word	0x00000000
	.align		4
        /*000c*/ 	.word	0xfffffffe
	.align		4
        /*0010*/ 	.word	0x00000000
	.align		4
        /*0014*/ 	.word	0xfffffffd
	.align		4
        /*0018*/ 	.word	0x00000000
	.align		4
        /*001c*/ 	.word	0xfffffffc


//--------------------- .nv.rel.action            --------------------------
	.section	.nv.rel.action,"",@"SHT_CUDA_RELOCINFO"
	.align	8
	.sectionentsize	8
        /*0000*/ 	.byte	0x73, 0x00, 0x00, 0x00, 0x00, 0x00, 0x00, 0x00, 0x00, 0x00, 0x00, 0x11, 0x25, 0x00, 0x05, 0x36


//--------------------- .nv.constant4             --------------------------
	.section	.nv.constant4,"a",@progbits
	.align	8
	.align		8
.nv.constant4:
        /*0000*/ 	.dword	_$_str


//--------------------- .nv.constant0.triton_red_fused__to_copy_add_amax_amin_clamp_gelu_mul_reciprocal_17 --------------------------
	.section	.nv.constant0.triton_red_fused__to_copy_add_amax_amin_clamp_gelu_mul_reciprocal_17,"a",@progbits
	.sectionflags	@""
	.align	4
.nv.constant0.triton_red_fused__to_copy_add_amax_amin_clamp_gelu_mul_reciprocal_17:
	.zero		440


//--------------------- .text.triton_red_fused__to_copy_add_amax_amin_clamp_gelu_mul_reciprocal_17 --------------------------
	.section	.text.triton_red_fused__to_copy_add_amax_amin_clamp_gelu_mul_reciprocal_17,"ax",@progbits
	.sectionflags	@"SHF_BARRIERS=1"
	.sectioninfo	@"SHI_REGISTERS=37"
	.align	128
        .global         triton_red_fused__to_copy_add_amax_amin_clamp_gelu_mul_reciprocal_17
        .type           triton_red_fused__to_copy_add_amax_amin_clamp_gelu_mul_reciprocal_17,@function
        .size           triton_red_fused__to_copy_add_amax_amin_clamp_gelu_mul_reciprocal_17,(.L_x_27 - triton_red_fused__to_copy_add_amax_amin_clamp_gelu_mul_reciprocal_17)
        .other          triton_red_fused__to_copy_add_amax_amin_clamp_gelu_mul_reciprocal_17,@"STO_CUDA_ENTRY STV_DEFAULT"
triton_red_fused__to_copy_add_amax_amin_clamp_gelu_mul_reciprocal_17:
.text.triton_red_fused__to_copy_add_amax_amin_clamp_gelu_mul_reciprocal_17:
[----:B------:R-:W-:Y:S02]  /*0000*/  IMAD.MOV.U32 R1, RZ, RZ, c[0x0][0x28] ;  /* 0x00000a00ff017624 */ /* 0x000fe400078e00ff */
[----:B------:R-:W0:Y:S01]  /*0010*/  S2UR UR6, SR_CTAID.X ;  /* 0x00000000000679c3 */ /* 0x000e220000002500 */
[----:B------:R-:W-:Y:S01]  /*0020*/  UMOV UR7, 0x2 ;  /* 0x0000000200077882 */ /* 0x000fe20000000000 */
[----:B------:R-:W-:Y:S01]  /*0030*/  PRMT R0, RZ, 0x7610, R0 ;  /* 0x00007610ff007816 */ /* 0x000fe20000000000 */
[----:B------:R-:W-:Y:S02]  /*0040*/  ULDC.64 UR4, c[0x0][0x168] ;  /* 0x00005a0000047ab9 */ /* 0x000fe40000000a00 */
[----:B------:R-:W-:Y:S02]  /*0050*/  ULDC.64 UR12, c[0x0][0x118] ;  /* 0x00004600000c7ab9 */ /* 0x000fe40000000a00 */
[----:B0-----:R-:W-:Y:S02]  /*0060*/  UISETP.GE.AND UP0, UPT, UR6, 0xe10, UPT ;  /* 0x00000e100600788c */ /* 0x001fe4000bf06270 */
[----:B------:R-:W-:-:S04]  /*0070*/  UIMAD.WIDE UR4, UR6, UR7, UR4 ;  /* 0x00000007060472a5 */ /* 0x000fc8000f8e0204 */
[----:B------:R-:W-:Y:S02]  /*0080*/  PLOP3.LUT P0, PT, PT, PT, UP0, 0x80, 0x0 ;  /* 0x000000000000781c */ /* 0x000fe40003f0f008 */
[----:B------:R-:W-:Y:S02]  /*0090*/  IMAD.U32 R2, RZ, RZ, UR4 ;  /* 0x00000004ff027e24 */ /* 0x000fe4000f8e00ff */
[----:B------:R-:W-:Y:S01]  /*00a0*/  IMAD.U32 R3, RZ, RZ, UR5 ;  /* 0x00000005ff037e24 */ /* 0x000fe2000f8e00ff */
[----:B------:R-:W-:Y:S02]  /*00b0*/  ULDC.64 UR4, c[0x0][0x170] ;  /* 0x00005c0000047ab9 */ /* 0x000fe40000000a00 */
[----:B------:R-:W-:-:S06]  /*00c0*/  UIMAD.WIDE UR4, UR6, UR7, UR4 ;  /* 0x00000007060472a5 */ /* 0x000fcc000f8e0204 */
[----:B------:R0:W2:Y:S01]  /*00d0*/  @!P0 LDG.E.EL.U16 R0, [R2.64] ;  /* 0x0000000c02008981 */ /* 0x0000a2000c2e1500 */
[----:B------:R-:W-:Y:S01]  /*00e0*/  PLOP3.LUT P0, PT, PT, PT, UP0, 0x80, 0x0 ;  /* 0x000000000000781c */ /* 0x000fe20003f0f008 */
[----:B------:R-:W-:Y:S01]  /*00f0*/  IMAD.U32 R4, RZ, RZ, UR4 ;  /* 0x00000004ff047e24 */ /* 0x000fe2000f8e00ff */
[----:B------:R-:W-:Y:S01]  /*0100*/  PRMT R6, RZ, 0x7610, R6 ;  /* 0x00007610ff067816 */ /* 0x000fe20000000006 */
[----:B------:R-:W-:-:S10]  /*0110*/  IMAD.U32 R5, RZ, RZ, UR5 ;  /* 0x00000005ff057e24 */ /* 0x000fd4000f8e00ff */
[----:B------:R-:W3:Y:S01]  /*0120*/  @!P0 LDG.E.EL.U16 R6, [R4.64] ;  /* 0x0000000c04068981 */ /* 0x000ee2000c2e1500 */
[----:B------:R-:W-:Y:S02]  /*0130*/  IMAD.MOV.U32 R15, RZ, RZ, 0x8 ;  /* 0x00000008ff0f7424 */ /* 0x000fe400078e00ff */
[----:B0-----:R-:W-:Y:S01]  /*0140*/  IMAD.U32 R3, RZ, RZ, UR6 ;  /* 0x00000006ff037e24 */ /* 0x001fe2000f8e00ff */
[----:B------:R-:W0:Y:S01]  /*0150*/  S2R R14, SR_TID.X ;  /* 0x00000000000e7919 */ /* 0x000e220000002100 */
[----:B------:R-:W-:Y:S02]  /*0160*/  IMAD.MOV.U32 R22, RZ, RZ, -0x800000 ;  /* 0xff800000ff167424 */ /* 0x000fe400078e00ff */
[----:B------:R-:W-:Y:S02]  /*0170*/  IMAD.MOV.U32 R21, RZ, RZ, 0x7f800000 ;  /* 0x7f800000ff157424 */ /* 0x000fe400078e00ff */
[----:B------:R-:W-:Y:S02]  /*0180*/  IMAD.MOV.U32 R17, RZ, RZ, -0x800 ;  /* 0xfffff800ff117424 */ /* 0x000fe400078e00ff */
[----:B------:R-:W-:-:S02]  /*0190*/  IMAD.MOV.U32 R26, RZ, RZ, -0x1 ;  /* 0xffffffffff1a7424 */ /* 0x000fc400078e00ff */
[----:B------:R-:W-:Y:S02]  /*01a0*/  IMAD.MOV.U32 R20, RZ, RZ, 0x7f800000 ;  /* 0x7f800000ff147424 */ /* 0x000fe400078e00ff */
[----:B------:R-:W-:Y:S02]  /*01b0*/  IMAD.MOV.U32 R25, RZ, RZ, 0x7f800000 ;  /* 0x7f800000ff197424 */ /* 0x000fe400078e00ff */
[----:B------:R-:W-:Y:S02]  /*01c0*/  IMAD.MOV.U32 R27, RZ, RZ, -0x800000 ;  /* 0xff800000ff1b7424 */ /* 0x000fe400078e00ff */
[----:B------:R-:W-:Y:S02]  /*01d0*/  IMAD.MOV.U32 R23, RZ, RZ, -0x800000 ;  /* 0xff800000ff177424 */ /* 0x000fe400078e00ff */
[----:B------:R-:W-:Y:S02]  /*01e0*/  IMAD.MOV.U32 R24, RZ, RZ, -0x800000 ;  /* 0xff800000ff187424 */ /* 0x000fe400078e00ff */
[----:B--2---:R-:W-:-:S05]  /*01f0*/  IMAD.U32 R7, R0, 0x10000, RZ ;  /* 0x0001000000077824 */ /* 0x004fca00078e00ff */
[----:B------:R-:W-:-:S04]  /*0200*/  FSETP.GE.AND P0, PT, R7, RZ, PT ;  /* 0x000000ff0700720b */ /* 0x000fc80003f06000 */
[----:B------:R-:W-:Y:S01]  /*0210*/  SEL R0, R0, RZ, !P0 ;  /* 0x000000ff00007207 */ /* 0x000fe20004000000 */
[----:B---3--:R-:W-:-:S04]  /*0220*/  IMAD.U32 R2, R6, 0x10000, RZ ;  /* 0x0001000006027824 */ /* 0x008fc800078e00ff */
[----:B------:R-:W-:Y:S01]  /*0230*/  IMAD.U32 R0, R0, 0x10000, RZ ;  /* 0x0001000000007824 */ /* 0x000fe200078e00ff */
[----:B------:R-:W-:-:S03]  /*0240*/  FSETP.GTU.AND P0, PT, R2, RZ, PT ;  /* 0x000000ff0200720b */ /* 0x000fc60003f0c000 */
[----:B------:R-:W-:Y:S01]  /*0250*/  FADD R11, RZ, -R0 ;  /* 0x80000000ff0b7221 */ /* 0x000fe20000000000 */
[C---:B0-----:R-:W-:Y:S01]  /*0260*/  IMAD.SHL.U32 R0, R14.reuse, 0x4, RZ ;  /* 0x000000040e007824 */ /* 0x041fe200078e00ff */
[----:B------:R-:W-:Y:S02]  /*0270*/  LOP3.LUT R14, R14, 0x1ff, RZ, 0xc0, !PT ;  /* 0x000001ff0e0e7812 */ /* 0x000fe400078ec0ff */
[----:B------:R-:W-:Y:S02]  /*0280*/  SEL R6, R6, RZ, P0 ;  /* 0x000000ff06067207 */ /* 0x000fe40000000000 */
[----:B------:R-:W-:Y:S01]  /*0290*/  FSETP.NAN.AND P1, PT, R11, R11, PT ;  /* 0x0000000b0b00720b */ /* 0x000fe20003f28000 */
[----:B------:R-:W-:Y:S01]  /*02a0*/  IMAD.WIDE.U32 R12, R14, R15, c[0x0][0x180] ;  /* 0x000060000e0c7625 */ /* 0x000fe200078e000f */
[----:B------:R-:W-:-:S03]  /*02b0*/  LOP3.LUT R0, R0, 0x7fc, RZ, 0xc0, !PT ;  /* 0x000007fc00007812 */ /* 0x000fc600078ec0ff */
[----:B------:R-:W-:Y:S02]  /*02c0*/  IMAD.U32 R6, R6, 0x10000, RZ ;  /* 0x0001000006067824 */ /* 0x000fe400078e00ff */
[----:B------:R-:W-:Y:S02]  /*02d0*/  IMAD R10, R3, 0x3000, R0 ;  /* 0x00003000030a7824 */ /* 0x000fe400078e0200 */
[----:B------:R-:W-:Y:S01]  /*02e0*/  IMAD.WIDE.U32 R14, R14, R15, c[0x0][0x178] ;  /* 0x00005e000e0e7625 */ /* 0x000fe200078e000f */
[----:B------:R-:W-:-:S03]  /*02f0*/  FSETP.GT.AND P0, PT, R11, R6, PT ;  /* 0x000000060b00720b */ /* 0x000fc60003f04000 */
[----:B------:R-:W-:Y:S01]  /*0300*/  IMAD.MOV.U32 R0, RZ, RZ, 0x7f800000 ;  /* 0x7f800000ff007424 */ /* 0x000fe200078e00ff */
[----:B------:R-:W-:-:S05]  /*0310*/  @!P1 FSEL R11, R11, R6, P0 ;  /* 0x000000060b0b9208 */ /* 0x000fca0000000000 */
[----:B------:R-:W-:-:S05]  /*0320*/  FMUL R11, R11, 0.0078740157186985015869 ;  /* 0x3c0102040b0b7820 */ /* 0x000fca0000400000 */
[C---:B------:R-:W-:Y:S02]  /*0330*/  FSETP.GT.AND P0, PT, R11.reuse, 9.9999997473787516356e-06, PT ;  /* 0x3727c5ac0b00780b */ /* 0x040fe40003f04000 */
[----:B------:R-:W-:-:S11]  /*0340*/  FSETP.NAN.AND P1, PT, R11, R11, PT ;  /* 0x0000000b0b00720b */ /* 0x000fd60003f28000 */
[----:B------:R-:W-:Y:S02]  /*0350*/  @!P0 FSEL R11, R11, 9.9999997473787516356e-06, P1 ;  /* 0x3727c5ac0b0b8808 */ /* 0x000fe40000800000 */
.L_x_12:
[----:B------:R-:W-:Y:S01]  /*0360*/  PLOP3.LUT P0, PT, PT, PT, UP0, 0x80, 0x0 ;  /* 0x000000000000781c */ /* 0x000fe20003f0f008 */
[----:B------:R-:W-:Y:S01]  /*0370*/  IMAD.MOV.U32 R19, RZ, RZ, 0x4 ;  /* 0x00000004ff137424 */ /* 0x000fe200078e00ff */
[----:B------:R-:W-:Y:S01]  /*0380*/  IADD3 R16, R10, 0x800, R17 ;  /* 0x000008000a107810 */ /* 0x000fe20007ffe011 */
[----:B------:R-:W-:Y:S01]  /*0390*/  CS2R R4, SRZ ;  /* 0x0000000000047805 */ /* 0x000fe2000001ff00 */
[----:B------:R-:W-:Y:S01]  /*03a0*/  CS2R R6, SRZ ;  /* 0x0000000000067805 */ /* 0x000fe2000001ff00 */
[----:B------:R-:W2:Y:S02]  /*03b0*/  LDG.E.EL.64 R2, [R14.64] ;  /* 0x0000000c0e027981 */ /* 0x000ea4000c2e1b00 */
[----:B------:R-:W-:Y:S02]  /*03c0*/  IMAD.WIDE R18, R16, R19, c[0x0][0x160] ;  /* 0x0000580010127625 */ /* 0x000fe400078e0213 */
[----:B------:R-:W3:Y:S04]  /*03d0*/  LDG.E.EL.64 R8, [R12.64] ;  /* 0x0000000c0c087981 */ /* 0x000ee8000c2e1b00 */
[----:B------:R0:W4:Y:S01]  /*03e0*/  @!P0 LDG.E.EF.128 R4, [R18.64] ;  /* 0x0000000c12048981 */ /* 0x000122000c0e1d00 */
[----:B------:R-:W-:Y:S01]  /*03f0*/  IADD3 R17, P0, R17, 0x800, RZ ;  /* 0x0000080011117810 */ /* 0x000fe20007f1e0ff */
[----:B------:R-:W-:Y:S04]  /*0400*/  BSSY B0, `(.L_x_0) ;  /* 0x0000025000007945 */ /* 0x000fe80003800000 */
[----:B------:R-:W-:Y:S01]  /*0410*/  IMAD.X R26, RZ, RZ, R26, P0 ;  /* 0x000000ffff1a7224 */ /* 0x000fe200000e061a */
[----:B------:R-:W-:Y:S01]  /*0420*/  ISETP.GE.U32.AND P0, PT, R17, 0x2800, PT ;  /* 0x000028001100780c */ /* 0x000fe20003f06070 */
[----:B0-----:R-:W-:-:S03]  /*0430*/  IMAD.MOV.U32 R18, RZ, RZ, R27 ;  /* 0x000000ffff127224 */ /* 0x001fc600078e001b */
[----:B------:R-:W-:Y:S01]  /*0440*/  ISETP.GE.U32.AND.EX P0, PT, R26, RZ, PT, P0 ;  /* 0x000000ff1a00720c */ /* 0x000fe20003f06100 */
[----:B------:R-:W-:Y:S01]  /*0450*/  IMAD.MOV.U32 R19, RZ, RZ, R0 ;  /* 0x000000ffff137224 */ /* 0x000fe200078e0000 */
[----:B----4-:R-:W-:Y:S01]  /*0460*/  I2FP.F32.S32 R28, R4 ;  /* 0x00000004001c7245 */ /* 0x010fe20000201400 */
[----:B--2---:R-:W-:Y:S02]  /*0470*/  IMAD.U32 R4, R2, 0x10000, RZ ;  /* 0x0001000002047824 */ /* 0x004fe400078e00ff */
[----:B---3--:R-:W-:Y:S02]  /*0480*/  IMAD.U32 R29, R8, 0x10000, RZ ;  /* 0x00010000081d7824 */ /* 0x008fe400078e00ff */
[----:B------:R-:W-:-:S04]  /*0490*/  FMUL R28, R11, R28 ;  /* 0x0000001c0b1c7220 */ /* 0x000fc80000400000 */
[----:B------:R-:W-:-:S04]  /*04a0*/  FFMA R4, R4, R28, R29 ;  /* 0x0000001c04047223 */ /* 0x000fc8000000001d */
[----:B------:R-:W-:-:S04]  /*04b0*/  FMUL R29, R4, R4 ;  /* 0x00000004041d7220 */ /* 0x000fc80000400000 */
[----:B------:R-:W-:-:S04]  /*04c0*/  FMUL R29, R4, R29 ;  /* 0x0000001d041d7220 */ /* 0x000fc80000400000 */
[----:B------:R-:W-:-:S04]  /*04d0*/  FFMA R28, R29, 0.044714998453855514526, R4 ;  /* 0x3d3727131d1c7823 */ /* 0x000fc80000000004 */
[----:B------:R-:W-:-:S04]  /*04e0*/  FMUL R28, R28, 0.79788458347320556641 ;  /* 0x3f4c422a1c1c7820 */ /* 0x000fc80000400000 */
[----:B------:R-:W-:-:S05]  /*04f0*/  FADD.FTZ R29, |R28|, -RZ ;  /* 0x800000ff1c1d7221 */ /* 0x000fca0000010200 */
[----:B------:R-:W-:Y:S02]  /*0500*/  FSETP.GE.AND P1, PT, R29, 0.60000002384185791016, PT ;  /* 0x3f19999a1d00780b */ /* 0x000fe40003f26000 */
[----:B------:R-:W-:Y:S02]  /*0510*/  PRMT R2, R2, 0x7632, R2 ;  /* 0x0000763202027816 */ /* 0x000fe40000000002 */
[----:B------:R-:W-:-:S09]  /*0520*/  PRMT R27, R8, 0x7632, R27 ;  /* 0x00007632081b7816 */ /* 0x000fd2000000001b */
[----:B------:R-:W-:Y:S05]  /*0530*/  @!P1 BRA `(.L_x_1) ;  /* 0x000000a000009947 */ /* 0x000fea0003800000 */
[C---:B------:R-:W-:Y:S01]  /*0540*/  FMUL R0, R29.reuse, 2.8853900432586669922 ;  /* 0x4038aa3b1d007820 */ /* 0x040fe20000400000 */
[----:B------:R-:W-:Y:S01]  /*0550*/  IMAD.MOV.U32 R31, RZ, RZ, 0x3f800000 ;  /* 0x3f800000ff1f7424 */ /* 0x000fe200078e00ff */
[----:B------:R-:W-:-:S04]  /*0560*/  FSETP.GE.AND P1, PT, R29, 9.010913848876953125, PT ;  /* 0x41102cb41d00780b */ /* 0x000fc80003f26000 */
[----:B------:R-:W0:Y:S02]  /*0570*/  MUFU.EX2 R0, R0 ;  /* 0x0000000000007308 */ /* 0x000e240000000800 */
[----:B0-----:R-:W-:-:S06]  /*0580*/  FADD R30, R0, 1 ;  /* 0x3f800000001e7421 */ /* 0x001fcc0000000000 */
[----:B------:R-:W0:Y:S02]  /*0590*/  MUFU.RCP R30, R30 ;  /* 0x0000001e001e7308 */ /* 0x000e240000001000 */
[----:B0-----:R-:W-:-:S05]  /*05a0*/  FFMA.FTZ R8, R30, -2, R31 ;  /* 0xc00000001e087823 */ /* 0x001fca000001001f */
[----:B------:R-:W-:-:S04]  /*05b0*/  FSEL R29, R8, 1, !P1 ;  /* 0x3f800000081d7808 */ /* 0x000fc80004800000 */
[----:B------:R-:W-:Y:S01]  /*05c0*/  LOP3.LUT R8, R29, 0x80000000, R28, 0xf8, !PT ;  /* 0x800000001d087812 */ /* 0x000fe200078ef81c */
[----:B------:R-:W-:Y:S05]  /*05d0*/  BRA `(.L_x_2) ;  /* 0x0000007000007947 */ /* 0x000fea0003800000 */
.L_x_1:
[----:B------:R-:W-:Y:S01]  /*05e0*/  IMAD.MOV.U32 R0, RZ, RZ, 0x3c80f082 ;  /* 0x3c80f082ff007424 */ /* 0x000fe200078e00ff */
[----:B------:R-:W-:-:S04]  /*05f0*/  FMUL R29, R28, R28 ;  /* 0x0000001c1c1d7220 */ /* 0x000fc80000400000 */
[----:B------:R-:W-:-:S04]  /*0600*/  FFMA.FTZ R0, R29, R0, -0.052303962409496307373 ;  /* 0xbd563cae1d007423 */ /* 0x000fc80000010000 */
[----:B------:R-:W-:-:S04]  /*0610*/  FFMA.FTZ R0, R29, R0, 0.1331529766321182251 ;  /* 0x3e0859411d007423 */ /* 0x000fc80000010000 */
[----:B------:R-:W-:-:S04]  /*0620*/  FFMA.FTZ R0, R29, R0, -0.33332768082618713379 ;  /* 0xbeaaa9ed1d007423 */ /* 0x000fc80000010000 */
[----:B------:R-:W-:-:S04]  /*0630*/  FFMA.FTZ R29, R29, R0, RZ ;  /* 0x000000001d1d7223 */ /* 0x000fc800000100ff */
[----:B------:R-:W-:Y:S02]  /*0640*/  FFMA.FTZ R8, R28, R29, R28 ;  /* 0x0000001d1c087223 */ /* 0x000fe4000001001c */
.L_x_2:
[----:B------:R-:W-:Y:S05]  /*0650*/  BSYNC B0 ;  /* 0x0000000000007941 */ /* 0x000fea0003800000 */
.L_x_0:
[----:B------:R-:W-:Y:S01]  /*0660*/  I2FP.F32.S32 R0, R5 ;  /* 0x0000000500007245 */ /* 0x000fe20000201400 */
[----:B------:R-:W-:Y:S01]  /*0670*/  IMAD.U32 R2, R2, 0x10000, RZ ;  /* 0x0001000002027824 */ /* 0x000fe200078e00ff */
[----:B------:R-:W-:Y:S01]  /*0680*/  I2FP.F32.S32 R28, R7 ;  /* 0x00000007001c7245 */ /* 0x000fe20000201400 */
[----:B------:R-:W-:Y:S01]  /*0690*/  IMAD.U32 R5, R27, 0x10000, RZ ;  /* 0x000100001b057824 */ /* 0x000fe200078e00ff */
[----:B------:R-:W-:Y:S01]  /*06a0*/  BSSY B0, `(.L_x_3) ;  /* 0x000002b000007945 */ /* 0x000fe20003800000 */
[C---:B------:R-:W-:Y:S02]  /*06b0*/  FMUL R0, R11.reuse, R0 ;  /* 0x000000000b007220 */ /* 0x040fe40000400000 */
[----:B------:R-:W-:Y:S02]  /*06c0*/  FMUL R7, R11, R28 ;  /* 0x0000001c0b077220 */ /* 0x000fe40000400000 */
[----:B------:R-:W-:Y:S01]  /*06d0*/  FFMA R5, R2, R0, R5 ;  /* 0x0000000002057223 */ /* 0x000fe20000000005 */
[----:B------:R-:W-:Y:S01]  /*06e0*/  I2FP.F32.S32 R2, R6 ;  /* 0x0000000600027245 */ /* 0x000fe20000201400 */
[----:B------:R-:W-:-:S02]  /*06f0*/  IMAD.U32 R6, R3, 0x10000, RZ ;  /* 0x0001000003067824 */ /* 0x000fc400078e00ff */
[----:B------:R-:W-:Y:S02]  /*0700*/  FMUL R0, R5, R5 ;  /* 0x0000000505007220 */ /* 0x000fe40000400000 */
[----:B------:R-:W-:Y:S02]  /*0710*/  FMUL R27, R11, R2 ;  /* 0x000000020b1b7220 */ /* 0x000fe40000400000 */
[----:B------:R-:W-:Y:S01]  /*0720*/  FMUL R30, R5, R0 ;  /* 0x00000000051e7220 */ /* 0x000fe20000400000 */
[----:B------:R-:W-:Y:S02]  /*0730*/  PRMT R0, R3, 0x7632, R0 ;  /* 0x0000763203007816 */ /* 0x000fe40000000000 */
[C---:B------:R-:W-:Y:S01]  /*0740*/  PRMT R3, R9.reuse, 0x7632, R3 ;  /* 0x0000763209037816 */ /* 0x040fe20000000003 */
[----:B------:R-:W-:Y:S01]  /*0750*/  FFMA R30, R30, 0.044714998453855514526, R5 ;  /* 0x3d3727131e1e7823 */ /* 0x000fe20000000005 */
[----:B------:R-:W-:Y:S02]  /*0760*/  IMAD.U32 R9, R9, 0x10000, RZ ;  /* 0x0001000009097824 */ /* 0x000fe400078e00ff */
[----:B------:R-:W-:Y:S01]  /*0770*/  IMAD.U32 R0, R0, 0x10000, RZ ;  /* 0x0001000000007824 */ /* 0x000fe200078e00ff */
[----:B------:R-:W-:Y:S01]  /*0780*/  FMUL R2, R30, 0.79788458347320556641 ;  /* 0x3f4c422a1e027820 */ /* 0x000fe20000400000 */
[----:B------:R-:W-:Y:S01]  /*0790*/  IMAD.U32 R3, R3, 0x10000, RZ ;  /* 0x0001000003037824 */ /* 0x000fe200078e00ff */
[----:B------:R-:W-:-:S02]  /*07a0*/  FFMA R6, R6, R27, R9 ;  /* 0x0000001b06067223 */ /* 0x000fc40000000009 */
[----:B------:R-:W-:Y:S01]  /*07b0*/  FADD.FTZ R29, |R2|, -RZ ;  /* 0x800000ff021d7221 */ /* 0x000fe20000010200 */
[----:B------:R-:W-:Y:S01]  /*07c0*/  FFMA R7, R0, R7, R3 ;  /* 0x0000000700077223 */ /* 0x000fe20000000003 */
[----:B------:R-:W-:-:S03]  /*07d0*/  FMUL R3, R6, R6 ;  /* 0x0000000606037220 */ /* 0x000fc60000400000 */
[----:B------:R-:W-:Y:S01]  /*07e0*/  FSETP.GE.AND P1, PT, R29, 0.60000002384185791016, PT ;  /* 0x3f19999a1d00780b */ /* 0x000fe20003f26000 */
[----:B------:R-:W-:Y:S01]  /*07f0*/  FMUL R28, R7, R7 ;  /* 0x00000007071c7220 */ /* 0x000fe20000400000 */
[----:B------:R-:W-:-:S03]  /*0800*/  FMUL R3, R6, R3 ;  /* 0x0000000306037220 */ /* 0x000fc60000400000 */
[----:B------:R-:W-:Y:S01]  /*0810*/  FMUL R28, R7, R28 ;  /* 0x0000001c071c7220 */ /* 0x000fe20000400000 */
[----:B------:R-:W-:-:S07]  /*0820*/  FFMA R3, R3, 0.044714998453855514526, R6 ;  /* 0x3d37271303037823 */ /* 0x000fce0000000006 */
        /* <DEDUP_REMOVED lines=11> */
.L_x_4:
[----:B------:R-:W-:Y:S01]  /*08e0*/  IMAD.MOV.U32 R0, RZ, RZ, 0x3c80f082 ;  /* 0x3c80f082ff007424 */ /* 0x000fe200078e00ff */
[----:B------:R-:W-:-:S04]  /*08f0*/  FMUL R9, R2, R2 ;  /* 0x0000000202097220 */ /* 0x000fc80000400000 */
[----:B------:R-:W-:-:S04]  /*0900*/  FFMA.FTZ R0, R9, R0, -0.052303962409496307373 ;  /* 0xbd563cae09007423 */ /* 0x000fc80000010000 */
[----:B------:R-:W-:-:S04]  /*0910*/  FFMA.FTZ R0, R9, R0, 0.1331529766321182251 ;  /* 0x3e08594109007423 */ /* 0x000fc80000010000 */
[----:B------:R-:W-:-:S04]  /*0920*/  FFMA.FTZ R0, R9, R0, -0.33332768082618713379 ;  /* 0xbeaaa9ed09007423 */ /* 0x000fc80000010000 */
[----:B------:R-:W-:-:S04]  /*0930*/  FFMA.FTZ R9, R9, R0, RZ ;  /* 0x0000000009097223 */ /* 0x000fc800000100ff */
[----:B------:R-:W-:Y:S02]  /*0940*/  FFMA.FTZ R2, R2, R9, R2 ;  /* 0x0000000902027223 */ /* 0x000fe40000010002 */
.L_x_5:
[----:B------:R-:W-:Y:S05]  /*0950*/  BSYNC B0 ;  /* 0x0000000000007941 */ /* 0x000fea0003800000 */
.L_x_3:
[----:B------:R-:W-:Y:S01]  /*0960*/  FMUL R3, R3, 0.79788458347320556641 ;  /* 0x3f4c422a03037820 */ /* 0x000fe20000400000 */
[----:B------:R-:W-:Y:S01]  /*0970*/  BSSY B0, `(.L_x_6) ;  /* 0x0000016000007945 */ /* 0x000fe20003800000 */
[----:B------:R-:W-:Y:S02]  /*0980*/  FFMA R28, R28, 0.044714998453855514526, R7 ;  /* 0x3d3727131c1c7823 */ /* 0x000fe40000000007 */
[----:B------:R-:W-:-:S05]  /*0990*/  FADD.FTZ R29, |R3|, -RZ ;  /* 0x800000ff031d7221 */ /* 0x000fca0000010200 */
[----:B------:R-:W-:-:S13]  /*09a0*/  FSETP.GE.AND P1, PT, R29, 0.60000002384185791016, PT ;  /* 0x3f19999a1d00780b */ /* 0x000fda0003f26000 */
        /* <DEDUP_REMOVED lines=11> */
.L_x_7:
[----:B------:R-:W-:Y:S01]  /*0a60*/  IMAD.MOV.U32 R0, RZ, RZ, 0x3c80f082 ;  /* 0x3c80f082ff007424 */ /* 0x000fe200078e00ff */
[----:B------:R-:W-:-:S04]  /*0a70*/  FMUL R9, R3, R3 ;  /* 0x0000000303097220 */ /* 0x000fc80000400000 */
[----:B------:R-:W-:-:S04]  /*0a80*/  FFMA.FTZ R0, R9, R0, -0.052303962409496307373 ;  /* 0xbd563cae09007423 */ /* 0x000fc80000010000 */
[----:B------:R-:W-:-:S04]  /*0a90*/  FFMA.FTZ R0, R9, R0, 0.1331529766321182251 ;  /* 0x3e08594109007423 */ /* 0x000fc80000010000 */
[----:B------:R-:W-:-:S04]  /*0aa0*/  FFMA.FTZ R0, R9, R0, -0.33332768082618713379 ;  /* 0xbeaaa9ed09007423 */ /* 0x000fc80000010000 */
[----:B------:R-:W-:-:S04]  /*0ab0*/  FFMA.FTZ R0, R9, R0, RZ ;  /* 0x0000000009007223 */ /* 0x000fc800000100ff */
[----:B------:R-:W-:Y:S02]  /*0ac0*/  FFMA.FTZ R30, R3, R0, R3 ;  /* 0x00000000031e7223 */ /* 0x000fe40000010003 */
.L_x_8:
[----:B------:R-:W-:Y:S05]  /*0ad0*/  BSYNC B0 ;  /* 0x0000000000007941 */ /* 0x000fea0003800000 */
.L_x_6:
[----:B------:R-:W-:Y:S01]  /*0ae0*/  FMUL R31, R28, 0.79788458347320556641 ;  /* 0x3f4c422a1c1f7820 */ /* 0x000fe20000400000 */
[----:B------:R-:W-:Y:S01]  /*0af0*/  BSSY B0, `(.L_x_9) ;  /* 0x000001a000007945 */ /* 0x000fe20003800000 */
[----:B------:R-:W-:Y:S01]  /*0b00*/  SHF.R.S32.HI R3, RZ, 0x1f, R16 ;  /* 0x0000001fff037819 */ /* 0x000fe20000011410 */
[----:B------:R-:W-:Y:S01]  /*0b10*/  FMUL R9, R5, 0.5 ;  /* 0x3f00000005097820 */ /* 0x000fe20000400000 */
[----:B------:R-:W-:Y:S01]  /*0b20*/  FADD.FTZ R34, |R31|, -RZ ;  /* 0x800000ff1f227221 */ /* 0x000fe20000010200 */
[----:B------:R-:W-:Y:S01]  /*0b30*/  FMUL R27, R4, 0.5 ;  /* 0x3f000000041b7820 */ /* 0x000fe20000400000 */
[----:B------:R-:W-:Y:S01]  /*0b40*/  FMUL R29, R7, 0.5 ;  /* 0x3f000000071d7820 */ /* 0x000fe20000400000 */
[----:B------:R-:W-:Y:S02]  /*0b50*/  FMUL R28, R6, 0.5 ;  /* 0x3f000000061c7820 */ /* 0x000fe40000400000 */
        /* <DEDUP_REMOVED lines=12> */
.L_x_10:
[----:B------:R-:W-:Y:S01]  /*0c20*/  IMAD.MOV.U32 R0, RZ, RZ, 0x3c80f082 ;  /* 0x3c80f082ff007424 */ /* 0x000fe200078e00ff */
[----:B------:R-:W-:-:S04]  /*0c30*/  FMUL R33, R31, R31 ;  /* 0x0000001f1f217220 */ /* 0x000fc80000400000 */
[----:B------:R-:W-:-:S04]  /*0c40*/  FFMA.FTZ R0, R33, R0, -0.052303962409496307373 ;  /* 0xbd563cae21007423 */ /* 0x000fc80000010000 */
[----:B------:R-:W-:-:S04]  /*0c50*/  FFMA.FTZ R0, R33, R0, 0.1331529766321182251 ;  /* 0x3e08594121007423 */ /* 0x000fc80000010000 */
[----:B------:R-:W-:-:S04]  /*0c60*/  FFMA.FTZ R0, R33, R0, -0.33332768082618713379 ;  /* 0xbeaaa9ed21007423 */ /* 0x000fc80000010000 */
[----:B------:R-:W-:-:S04]  /*0c70*/  FFMA.FTZ R0, R33, R0, RZ ;  /* 0x0000000021007223 */ /* 0x000fc800000100ff */
[----:B------:R-:W-:Y:S02]  /*0c80*/  FFMA.FTZ R31, R0, R31, R31 ;  /* 0x0000001f001f7223 */ /* 0x000fe4000001001f */
.L_x_11:
[----:B------:R-:W-:Y:S05]  /*0c90*/  BSYNC B0 ;  /* 0x0000000000007941 */ /* 0x000fea0003800000 */
.L_x_9:
[----:B------:R-:W-:Y:S01]  /*0ca0*/  FADD R0, R31, 1 ;  /* 0x3f8000001f007421 */ /* 0x000fe20000000000 */
[----:B------:R-:W-:Y:S01]  /*0cb0*/  PLOP3.LUT P3, PT, PT, PT, UP0, 0x80, 0x0 ;  /* 0x000000000000781c */ /* 0x000fe20003f6f008 */
[----:B------:R-:W-:Y:S01]  /*0cc0*/  FADD R8, R8, 1 ;  /* 0x3f80000008087421 */ /* 0x000fe20000000000 */
[----:B------:R-:W-:Y:S01]  /*0cd0*/  PLOP3.LUT P1, PT, PT, PT, UP0, 0x80, 0x0 ;  /* 0x000000000000781c */ /* 0x000fe20003f2f008 */
[----:B------:R-:W-:Y:S01]  /*0ce0*/  FMUL R29, R0, R29 ;  /* 0x0000001d001d7220 */ /* 0x000fe20000400000 */
[----:B------:R-:W-:Y:S01]  /*0cf0*/  FADD R0, R2, 1 ;  /* 0x3f80000002007421 */ /* 0x000fe20000000000 */
[----:B------:R-:W-:Y:S01]  /*0d00*/  LEA R2, P1, R16, c[0x0][0x188], 0x2 ;  /* 0x0000620010027a11 */ /* 0x000fe200078210ff */
[----:B------:R-:W-:Y:S01]  /*0d10*/  FMUL R8, R8, R27 ;  /* 0x0000001b08087220 */ /* 0x000fe20000400000 */
[----:B------:R-:W-:Y:S01]  /*0d20*/  PLOP3.LUT P5, PT, PT, PT, UP0, 0x80, 0x0 ;  /* 0x000000000000781c */ /* 0x000fe20003faf008 */
[----:B------:R-:W-:Y:S01]  /*0d30*/  FMUL R0, R0, R9 ;  /* 0x0000000900007220 */ /* 0x000fe20000400000 */
[----:B------:R-:W-:Y:S01]  /*0d40*/  LEA.HI.X R3, R16, c[0x0][0x18c], R3, 0x2, P1 ;  /* 0x0000630010037a11 */ /* 0x000fe200008f1403 */
[----:B------:R-:W-:Y:S01]  /*0d50*/  FADD R31, R30, 1 ;  /* 0x3f8000001e1f7421 */ /* 0x000fe20000000000 */
[----:B------:R-:W-:-:S02]  /*0d60*/  PLOP3.LUT P2, PT, PT, PT, UP0, 0x80, 0x0 ;  /* 0x000000000000781c */ /* 0x000fc40003f4f008 */
[----:B------:R-:W-:Y:S01]  /*0d70*/  FSETP.GEU.AND P1, PT, R25, R0, PT ;  /* 0x000000001900720b */ /* 0x000fe20003f2e000 */
[----:B------:R0:W-:Y:S01]  /*0d80*/  @!P3 STG.E.128 [R2.64], R4 ;  /* 0x000000040200b986 */ /* 0x0001e2000c101d0c */
[----:B------:R-:W-:Y:S01]  /*0d90*/  FSETP.GEU.AND P3, PT, R19, R8, PT ;  /* 0x000000081300720b */ /* 0x000fe20003f6e000 */
[----:B------:R-:W-:Y:S01]  /*0da0*/  FMUL R28, R31, R28 ;  /* 0x0000001c1f1c7220 */ /* 0x000fe20000400000 */
[C---:B------:R-:W-:Y:S02]  /*0db0*/  FSEL R30, R25.reuse, R0, !P1 ;  /* 0x00000000191e7208 */ /* 0x040fe40004800000 */
[----:B------:R-:W-:Y:S02]  /*0dc0*/  FSETP.NAN.AND P6, PT, R25, R25, PT ;  /* 0x000000191900720b */ /* 0x000fe40003fc8000 */
[----:B------:R-:W-:Y:S02]  /*0dd0*/  PLOP3.LUT P1, PT, PT, PT, UP0, 0x80, 0x0 ;  /* 0x000000000000781c */ /* 0x000fe40003f2f008 */
[----:B------:R-:W-:-:S02]  /*0de0*/  FSEL R16, R19, R8, !P3 ;  /* 0x0000000813107208 */ /* 0x000fc40005800000 */
[----:B------:R-:W-:Y:S02]  /*0df0*/  FSETP.NAN.AND P4, PT, R19, R19, PT ;  /* 0x000000131300720b */ /* 0x000fe40003f88000 */
[----:B------:R-:W-:Y:S02]  /*0e00*/  PLOP3.LUT P3, PT, PT, PT, UP0, 0x80, 0x0 ;  /* 0x000000000000781c */ /* 0x000fe40003f6f008 */
[----:B------:R-:W-:Y:S02]  /*0e10*/  @!P5 FSEL R25, R25, R30, P6 ;  /* 0x0000001e1919d208 */ /* 0x000fe40003000000 */
[----:B------:R-:W-:Y:S02]  /*0e20*/  @!P2 FSEL R19, R19, R16, P4 ;  /* 0x000000101313a208 */ /* 0x000fe40002000000 */
[----:B------:R-:W-:Y:S02]  /*0e30*/  FSETP.GEU.AND P5, PT, R21, R28, PT ;  /* 0x0000001c1500720b */ /* 0x000fe40003fae000 */
[----:B------:R-:W-:-:S02]  /*0e40*/  FSETP.GEU.AND P2, PT, R20, R29, PT ;  /* 0x0000001d1400720b */ /* 0x000fc40003f4e000 */
[C---:B------:R-:W-:Y:S02]  /*0e50*/  FSETP.NAN.AND P6, PT, R21.reuse, R21, PT ;  /* 0x000000151500720b */ /* 0x040fe40003fc8000 */
[C---:B0-----:R-:W-:Y:S02]  /*0e60*/  FSEL R2, R21.reuse, R28, !P5 ;  /* 0x0000001c15027208 */ /* 0x041fe40006800000 */
[C---:B------:R-:W-:Y:S02]  /*0e70*/  FSEL R3, R20.reuse, R29, !P2 ;  /* 0x0000001d14037208 */ /* 0x040fe40005000000 */
[----:B------:R-:W-:Y:S02]  /*0e80*/  PLOP3.LUT P2, PT, PT, PT, UP0, 0x80, 0x0 ;  /* 0x000000000000781c */ /* 0x000fe40003f4f008 */
[----:B------:R-:W-:Y:S02]  /*0e90*/  FSETP.NAN.AND P4, PT, R20, R20, PT ;  /* 0x000000141400720b */ /* 0x000fe40003f88000 */
[----:B------:R-:W-:-:S02]  /*0ea0*/  @!P1 FSEL R21, R21, R2, P6 ;  /* 0x0000000215159208 */ /* 0x000fc40003000000 */
[----:B------:R-:W-:Y:S02]  /*0eb0*/  PLOP3.LUT P1, PT, PT, PT, UP0, 0x80, 0x0 ;  /* 0x000000000000781c */ /* 0x000fe40003f2f008 */
[C---:B------:R-:W-:Y:S02]  /*0ec0*/  FSETP.GT.AND P5, PT, R23.reuse, R0, PT ;  /* 0x000000001700720b */ /* 0x040fe40003fa4000 */
[----:B------:R-:W-:Y:S02]  /*0ed0*/  @!P3 FSEL R20, R20, R3, P4 ;  /* 0x000000031414b208 */ /* 0x000fe40002000000 */
[----:B------:R-:W-:Y:S02]  /*0ee0*/  FSETP.GT.AND P4, PT, R18, R28, PT ;  /* 0x0000001c1200720b */ /* 0x000fe40003f84000 */
[C---:B------:R-:W-:Y:S02]  /*0ef0*/  FSETP.NAN.AND P3, PT, R23.reuse, R23, PT ;  /* 0x000000171700720b */ /* 0x040fe40003f68000 */
[----:B------:R-:W-:-:S02]  /*0f00*/  FSEL R0, R23, R0, P5 ;  /* 0x0000000017007208 */ /* 0x000fc40002800000 */
[C---:B------:R-:W-:Y:S02]  /*0f10*/  FSEL R3, R18.reuse, R28, P4 ;  /* 0x0000001c12037208 */ /* 0x040fe40002000000 */
[----:B------:R-:W-:Y:S02]  /*0f20*/  PLOP3.LUT P4, PT, PT, PT, UP0, 0x80, 0x0 ;  /* 0x000000000000781c */ /* 0x000fe40003f8f008 */
[----:B------:R-:W-:Y:S02]  /*0f30*/  PLOP3.LUT P5, PT, PT, PT, UP0, 0x80, 0x0 ;  /* 0x000000000000781c */ /* 0x000fe40003faf008 */
[----:B------:R-:W-:Y:S02]  /*0f40*/  FSETP.NAN.AND P6, PT, R18, R18, PT ;  /* 0x000000121200720b */ /* 0x000fe40003fc8000 */
[----:B------:R-:W-:Y:S01]  /*0f50*/  @!P2 FSEL R23, R23, R0, P3 ;  /* 0x000000001717a208 */ /* 0x000fe20001800000 */
[----:B------:R-:W-:Y:S01]  /*0f60*/  IMAD.MOV.U32 R0, RZ, RZ, R19 ;  /* 0x000000ffff007224 */ /* 0x000fe200078e0013 */
[----:B------:R-:W-:-:S02]  /*0f70*/  FSETP.GT.AND P3, PT, R24, R8, PT ;  /* 0x000000081800720b */ /* 0x000fc40003f64000 */
[----:B------:R-:W-:Y:S02]  /*0f80*/  FSETP.GT.AND P2, PT, R22, R29, PT ;  /* 0x0000001d1600720b */ /* 0x000fe40003f44000 */
[----:B------:R-:W-:Y:S02]  /*0f90*/  @!P1 FSEL R18, R18, R3, P6 ;  /* 0x0000000312129208 */ /* 0x000fe40003000000 */
[----:B------:R-:W-:Y:S02]  /*0fa0*/  FSEL R3, R24, R8, P3 ;  /* 0x0000000818037208 */ /* 0x000fe40001800000 */
[----:B------:R-:W-:Y:S01]  /*0fb0*/  FSEL R29, R22, R29, P2 ;  /* 0x0000001d161d7208 */ /* 0x000fe20001000000 */
[----:B------:R-:W-:Y:S01]  /*0fc0*/  IMAD.MOV.U32 R27, RZ, RZ, R18 ;  /* 0x000000ffff1b7224 */ /* 0x000fe200078e0012 */
[----:B------:R-:W-:Y:S02]  /*0fd0*/  IADD3 R12, P3, R12, 0x1000, RZ ;  /* 0x000010000c0c7810 */ /* 0x000fe40007f7e0ff */
[----:B------:R-:W-:-:S02]  /*0fe0*/  IADD3 R14, P6, R14, 0x1000, RZ ;  /* 0x000010000e0e7810 */ /* 0x000fc40007fde0ff */
[----:B------:R-:W-:Y:S01]  /*0ff0*/  FSETP.NAN.AND P1, PT, R22, R22, PT ;  /* 0x000000161600720b */ /* 0x000fe20003f28000 */
[----:B------:R-:W-:Y:S01]  /*1000*/  IMAD.X R13, RZ, RZ, R13, P3 ;  /* 0x000000ffff0d7224 */ /* 0x000fe200018e060d */
[----:B------:R-:W-:Y:S01]  /*1010*/  FSETP.NAN.AND P2, PT, R24, R24, PT ;  /* 0x000000181800720b */ /* 0x000fe20003f48000 */
[----:B------:R-:W-:Y:S01]  /*1020*/  IMAD.X R15, RZ, RZ, R15, P6 ;  /* 0x000000ffff0f7224 */ /* 0x000fe200030e060f */
[----:B------:R-:W-:Y:S02]  /*1030*/  @!P4 FSEL R22, R22, R29, P1 ;  /* 0x0000001d1616c208 */ /* 0x000fe40000800000 */
[----:B------:R-:W-:Y:S01]  /*1040*/  @!P5 FSEL R24, R24, R3, P2 ;  /* 0x000000031818d208 */ /* 0x000fe20001000000 */
[----:B------:R-:W-:Y:S05]  /*1050*/  @!P0 BRA `(.L_x_12) ;  /* 0xfffff30000008947 */ /* 0x000fea000383ffff */
[C---:B------:R-:W-:Y:S01]  /*1060*/  FSETP.NAN.AND P0, PT, R0.reuse, R0, PT ;  /* 0x000000000000720b */ /* 0x040fe20003f08000 */
[----:B------:R-:W0:Y:S01]  /*1070*/  S2R R8, SR_TID.X ;  /* 0x0000000000087919 */ /* 0x000e220000002100 */
[CC--:B------:R-:W-:Y:S01]  /*1080*/  FSETP.GEU.AND P1, PT, R0.reuse, R25.reuse, PT ;  /* 0x000000190000720b */ /* 0x0c0fe20003f2e000 */
[----:B------:R-:W-:Y:S01]  /*1090*/  USHF.R.S32.HI UR5, URZ, 0x1f, UR6 ;  /* 0x0000001f3f057899 */ /* 0x000fe20008011406 */
[C---:B------:R-:W-:Y:S01]  /*10a0*/  FSEL R25, R0.reuse, R25, P0 ;  /* 0x0000001900197208 */ /* 0x040fe20000000000 */
[----:B------:R-:W-:Y:S01]  /*10b0*/  USHF.L.U32 UR4, UR6, 0x1, URZ ;  /* 0x0000000106047899 */ /* 0x000fe2000800063f */
[----:B------:R-:W-:Y:S01]  /*10c0*/  IMAD.MOV.U32 R11, RZ, RZ, 0x3f800000 ;  /* 0x3f800000ff0b7424 */ /* 0x000fe200078e00ff */
[----:B------:R-:W-:Y:S01]  /*10d0*/  ULDC.64 UR8, c[0x0][0x190] ;  /* 0x0000640000087ab9 */ /* 0x000fe20000000a00 */
[----:B------:R-:W-:Y:S01]  /*10e0*/  FSEL R0, R0, R25, !P1 ;  /* 0x0000001900007208 */ /* 0x000fe20004800000 */
[----:B------:R-:W-:-:S02]  /*10f0*/  ULDC.64 UR10, c[0x0][0x198] ;  /* 0x00006600000a7ab9 */ /* 0x000fc40000000a00 */
[----:B------:R-:W-:Y:S01]  /*1100*/  USHF.L.U64.HI UR5, UR6, 0x1, UR5 ;  /* 0x0000000106057899 */ /* 0x000fe20008010205 */
[C---:B------:R-:W-:Y:S01]  /*1110*/  FSETP.GEU.AND P1, PT, R0.reuse, R21, PT ;  /* 0x000000150000720b */ /* 0x040fe20003f2e000 */
[----:B------:R-:W-:Y:S01]  /*1120*/  UIADD3 UR6, UP1, UR4, UR8, URZ ;  /* 0x0000000804067290 */ /* 0x000fe2000ff3e03f */
[----:B------:R-:W-:Y:S01]  /*1130*/  FSETP.NAN.AND P0, PT, R0, R0, PT ;  /* 0x000000000000720b */ /* 0x000fe20003f08000 */
[----:B------:R-:W-:Y:S02]  /*1140*/  UIADD3 UR4, UP2, UR4, UR10, URZ ;  /* 0x0000000a04047290 */ /* 0x000fe4000ff5e03f */
[----:B------:R-:W-:Y:S02]  /*1150*/  UIADD3.X UR7, UR5, UR9, URZ, UP1, !UPT ;  /* 0x0000000905077290 */ /* 0x000fe40008ffe43f */
[----:B------:R-:W-:-:S06]  /*1160*/  UIADD3.X UR5, UR5, UR11, URZ, UP2, !UPT ;  /* 0x0000000b05057290 */ /* 0x000fcc00097fe43f */
[----:B------:R-:W-:Y:S02]  /*1170*/  @P1 FSEL R0, R0, R21, P0 ;  /* 0x0000001500001208 */ /* 0x000fe40000000000 */
[----:B0-----:R-:W-:Y:S02]  /*1180*/  SHF.R.U32.HI R2, RZ, 0x3, R8 ;  /* 0x00000003ff027819 */ /* 0x001fe40000011608 */
[C---:B------:R-:W-:Y:S02]  /*1190*/  FSETP.GEU.AND P1, PT, R0.reuse, R20, PT ;  /* 0x000000140000720b */ /* 0x040fe40003f2e000 */
[----:B------:R-:W-:Y:S02]  /*11a0*/  FSETP.NAN.AND P0, PT, R0, R0, PT ;  /* 0x000000000000720b */ /* 0x000fe40003f08000 */
[----:B------:R-:W-:-:S09]  /*11b0*/  ISETP.GE.AND P2, PT, R8, 0x10, PT ;  /* 0x000000100800780c */ /* 0x000fd20003f46270 */
[----:B------:R-:W-:-:S04]  /*11c0*/  @P1 FSEL R0, R0, R20, P0 ;  /* 0x0000001400001208 */ /* 0x000fc80000000000 */
[C---:B------:R-:W-:Y:S01]  /*11d0*/  FSETP.NAN.AND P0, PT, R0.reuse, R0, PT ;  /* 0x000000000000720b */ /* 0x040fe20003f08000 */
[----:B------:R-:W0:Y:S02]  /*11e0*/  SHFL.BFLY PT, R3, R0, 0x10, 0x1f ;  /* 0x0e001f0000037f89 */ /* 0x000e2400000e0000 */
[----:B0-----:R-:W-:-:S10]  /*11f0*/  FSETP.GEU.AND P1, PT, R0, R3, PT ;  /* 0x000000030000720b */ /* 0x001fd40003f2e000 */
[----:B------:R-:W-:-:S04]  /*1200*/  @!P0 FSEL R0, R0, R3, !P1 ;  /* 0x0000000300008208 */ /* 0x000fc80004800000 */
[C---:B------:R-:W-:Y:S01]  /*1210*/  FSETP.NAN.AND P0, PT, R0.reuse, R0, PT ;  /* 0x000000000000720b */ /* 0x040fe20003f08000 */
[----:B------:R-:W0:Y:S02]  /*1220*/  SHFL.BFLY PT, R3, R0, 0x8, 0x1f ;  /* 0x0d001f0000037f89 */ /* 0x000e2400000e0000 */
[----:B0-----:R-:W-:-:S13]  /*1230*/  FSETP.GEU.AND P1, PT, R0, R3, PT ;  /* 0x000000030000720b */ /* 0x001fda0003f2e000 */
[----:B------:R-:W-:-:S04]  /*1240*/  @P1 FSEL R0, R0, R3, P0 ;  /* 0x0000000300001208 */ /* 0x000fc80000000000 */
[C---:B------:R-:W-:Y:S01]  /*1250*/  FSETP.NAN.AND P0, PT, R0.reuse, R0, PT ;  /* 0x000000000000720b */ /* 0x040fe20003f08000 */
[----:B------:R-:W0:Y:S02]  /*1260*/  SHFL.BFLY PT, R3, R0, 0x4, 0x1f ;  /* 0x0c801f0000037f89 */ /* 0x000e2400000e0000 */
[----:B0-----:R-:W-:-:S13]  /*1270*/  FSETP.GEU.AND P1, PT, R0, R3, PT ;  /* 0x000000030000720b */ /* 0x001fda0003f2e000 */
[----:B------:R-:W-:-:S04]  /*1280*/  @P1 FSEL R0, R0, R3, P0 ;  /* 0x0000000300001208 */ /* 0x000fc80000000000 */
[C---:B------:R-:W-:Y:S01]  /*1290*/  FSETP.NAN.AND P0, PT, R0.reuse, R0, PT ;  /* 0x000000000000720b */ /* 0x040fe20003f08000 */
[----:B------:R-:W0:Y:S02]  /*12a0*/  SHFL.BFLY PT, R3, R0, 0x2, 0x1f ;  /* 0x0c401f0000037f89 */ /* 0x000e2400000e0000 */
[----:B0-----:R-:W-:-:S13]  /*12b0*/  FSETP.GEU.AND P1, PT, R0, R3, PT ;  /* 0x000000030000720b */ /* 0x001fda0003f2e000 */
[----:B------:R-:W-:Y:S02]  /*12c0*/  @P1 FSEL R0, R0, R3, P0 ;  /* 0x0000000300001208 */ /* 0x000fe40000000000 */
[C---:B------:R-:W-:Y:S02]  /*12d0*/  FSETP.NAN.AND P1, PT, R24.reuse, R24, PT ;  /* 0x000000181800720b */ /* 0x040fe40003f28000 */
[CC--:B------:R-:W-:Y:S01]  /*12e0*/  FSETP.GT.AND P0, PT, R24.reuse, R23.reuse, PT ;  /* 0x000000171800720b */ /* 0x0c0fe20003f04000 */
[----:B------:R-:W0:Y:S01]  /*12f0*/  SHFL.BFLY PT, R3, R0, 0x1, 0x1f ;  /* 0x0c201f0000037f89 */ /* 0x000e2200000e0000 */
[----:B------:R-:W-:-:S04]  /*1300*/  FSEL R23, R24, R23, P1 ;  /* 0x0000001718177208 */ /* 0x000fc80000800000 */
[----:B------:R-:W-:-:S04]  /*1310*/  FSEL R24, R24, R23, P0 ;  /* 0x0000001718187208 */ /* 0x000fc80000000000 */
[C---:B------:R-:W-:Y:S02]  /*1320*/  FSETP.GT.AND P0, PT, R24.reuse, R27, PT ;  /* 0x0000001b1800720b */ /* 0x040fe40003f04000 */
[----:B------:R-:W-:-:S11]  /*1330*/  FSETP.NAN.AND P1, PT, R24, R24, PT ;  /* 0x000000181800720b */ /* 0x000fd60003f28000 */
[----:B------:R-:W-:Y:S02]  /*1340*/  @!P0 FSEL R24, R24, R27, P1 ;  /* 0x0000001b18188208 */ /* 0x000fe40000800000 */
[----:B0-----:R-:W-:Y:S02]  /*1350*/  FSETP.GEU.AND P4, PT, R0, R3, PT ;  /* 0x000000030000720b */ /* 0x001fe40003f8e000 */
[----:B------:R-:W-:Y:S02]  /*1360*/  LOP3.LUT P1, RZ, R8, 0x1f, RZ, 0xc0, !PT ;  /* 0x0000001f08ff7812 */ /* 0x000fe4000782c0ff */
[----:B------:R-:W-:Y:S02]  /*1370*/  FSETP.NAN.AND P0, PT, R0, R0, PT ;  /* 0x000000000000720b */ /* 0x000fe40003f08000 */
[----:B------:R-:W-:-:S07]  /*1380*/  FSETP.GT.AND P3, PT, R24, R22, PT ;  /* 0x000000161800720b */ /* 0x000fce0003f64000 */
[----:B------:R-:W-:Y:S02]  /*1390*/  @P4 SEL R0, R0, R3, P0 ;  /* 0x0000000300004207 */ /* 0x000fe40000000000 */
[----:B------:R-:W-:Y:S02]  /*13a0*/  LOP3.LUT R3, R2, 0x3c, RZ, 0xc0, !PT ;  /* 0x0000003c02037812 */ /* 0x000fe400078ec0ff */
[----:B------:R-:W-:-:S03]  /*13b0*/  FSETP.NAN.AND P0, PT, R24, R24, PT ;  /* 0x000000181800720b */ /* 0x000fc60003f08000 */
[----:B------:R-:W-:Y:S01]  /*13c0*/  @!P1 STS [R3], R0 ;  /* 0x0000000003009388 */ /* 0x000fe20000000800 */
[----:B------:R-:W-:-:S03]  /*13d0*/  @!P3 FSEL R24, R24, R22, P0 ;  /* 0x000000161818b208 */ /* 0x000fc60000000000 */
[----:B------:R-:W-:Y:S01]  /*13e0*/  BAR.SYNC.DEFER_BLOCKING 0x0 ;  /* 0x0000000000007b1d */ /* 0x000fe20000010000 */
[----:B------:R-:W-:-:S05]  /*13f0*/  FSETP.NAN.AND P3, PT, R24, R24, PT ;  /* 0x000000181800720b */ /* 0x000fca0003f68000 */
[----:B------:R-:W0:Y:S04]  /*1400*/  SHFL.BFLY PT, R5, R24, 0x10, 0x1f ;  /* 0x0e001f0018057f89 */ /* 0x000e2800000e0000 */
[----:B------:R-:W-:Y:S01]  /*1410*/  @!P2 LDS R4, [R8.X4] ;  /* 0x000000000804a984 */ /* 0x000fe20000004800 */
[----:B0-----:R-:W-:-:S04]  /*1420*/  FSETP.GT.AND P0, PT, R24, R5, PT ;  /* 0x000000051800720b */ /* 0x001fc80003f04000 */
[----:B------:R-:W-:-:S05]  /*1430*/  @!P3 FSEL R24, R24, R5, P0 ;  /* 0x000000051818b208 */ /* 0x000fca0000000000 */
[----:B------:R-:W0:Y:S02]  /*1440*/  SHFL.BFLY PT, R7, R24, 0x8, 0x1f ;  /* 0x0d001f0018077f89 */ /* 0x000e2400000e0000 */
[----:B0-----:R-:W-:Y:S02]  /*1450*/  FSETP.GT.AND P3, PT, R24, R7, PT ;  /* 0x000000071800720b */ /* 0x001fe40003f64000 */
[----:B------:R-:W0:Y:S01]  /*1460*/  SHFL.BFLY PT, R5, R4, 0x8, 0x1f ;  /* 0x0d001f0004057f89 */ /* 0x000e2200000e0000 */
[C---:B------:R-:W-:Y:S02]  /*1470*/  FSETP.NAN.AND P0, PT, R4.reuse, R4, PT ;  /* 0x000000040400720b */ /* 0x040fe40003f08000 */
[----:B0-----:R-:W-:-:S04]  /*1480*/  FSETP.GEU.AND P4, PT, R4, R5, PT ;  /* 0x000000050400720b */ /* 0x001fc80003f8e000 */
[----:B------:R-:W-:Y:S02]  /*1490*/  FSEL R5, R4, R5, !P4 ;  /* 0x0000000504057208 */ /* 0x000fe40006000000 */
[----:B------:R-:W-:Y:S02]  /*14a0*/  FSETP.NAN.AND P4, PT, R24, R24, PT ;  /* 0x000000181800720b */ /* 0x000fe40003f88000 */
[----:B------:R-:W-:Y:S01]  /*14b0*/  FSEL R5, R4, R5, P0 ;  /* 0x0000000504057208 */ /* 0x000fe20000000000 */
[----:B------:R-:W-:Y:S01]  /*14c0*/  IMAD.U32 R4, RZ, RZ, UR6 ;  /* 0x00000006ff047e24 */ /* 0x000fe2000f8e00ff */
[----:B------:R-:W-:Y:S02]  /*14d0*/  @!P3 FSEL R24, R24, R7, P4 ;  /* 0x000000071818b208 */ /* 0x000fe40002000000 */
[----:B------:R-:W-:Y:S01]  /*14e0*/  FSETP.NAN.AND P0, PT, R5, R5, PT ;  /* 0x000000050500720b */ /* 0x000fe20003f08000 */
[----:B------:R-:W0:Y:S01]  /*14f0*/  SHFL.BFLY PT, R0, R5, 0x4, 0x1f ;  /* 0x0c801f0005007f89 */ /* 0x000e2200000e0000 */
[----:B------:R-:W-:-:S03]  /*1500*/  FSETP.NAN.AND P4, PT, R24, R24, PT ;  /* 0x000000181800720b */ /* 0x000fc60003f88000 */
[----:B------:R-:W1:Y:S01]  /*1510*/  SHFL.BFLY PT, R7, R24, 0x4, 0x1f ;  /* 0x0c801f0018077f89 */ /* 0x000e6200000e0000 */
[----:B0-----:R-:W-:Y:S02]  /*1520*/  FSETP.GEU.AND P5, PT, R5, R0, PT ;  /* 0x000000000500720b */ /* 0x001fe40003fae000 */
[----:B-1----:R-:W-:-:S11]  /*1530*/  FSETP.GT.AND P3, PT, R24, R7, PT ;  /* 0x000000071800720b */ /* 0x002fd60003f64000 */
[----:B------:R-:W-:Y:S02]  /*1540*/  @P5 FSEL R5, R5, R0, P0 ;  /* 0x0000000005055208 */ /* 0x000fe40000000000 */
[----:B------:R-:W-:-:S03]  /*1550*/  @!P3 FSEL R24, R24, R7, P4 ;  /* 0x000000071818b208 */ /* 0x000fc60002000000 */
[----:B------:R-:W0:Y:S01]  /*1560*/  SHFL.BFLY PT, R0, R5, 0x2, 0x1f ;  /* 0x0c401f0005007f89 */ /* 0x000e2200000e0000 */
[C---:B------:R-:W-:Y:S02]  /*1570*/  FSETP.NAN.AND P0, PT, R5.reuse, R5, PT ;  /* 0x000000050500720b */ /* 0x040fe40003f08000 */
[C---:B------:R-:W-:Y:S01]  /*1580*/  FSETP.NAN.AND P4, PT, R24.reuse, R24, PT ;  /* 0x000000181800720b */ /* 0x040fe20003f88000 */
[----:B------:R-:W1:Y:S01]  /*1590*/  SHFL.BFLY PT, R7, R24, 0x2, 0x1f ;  /* 0x0c401f0018077f89 */ /* 0x000e6200000e0000 */
[----:B0-----:R-:W-:Y:S02]  /*15a0*/  FSETP.GEU.AND P5, PT, R5, R0, PT ;  /* 0x000000000500720b */ /* 0x001fe40003fae000 */
[----:B-1----:R-:W-:-:S11]  /*15b0*/  FSETP.GT.AND P3, PT, R24, R7, PT ;  /* 0x000000071800720b */ /* 0x002fd60003f64000 */
[----:B------:R-:W-:Y:S02]  /*15c0*/  @P5 FSEL R5, R5, R0, P0 ;  /* 0x0000000005055208 */ /* 0x000fe40000000000 */
[----:B------:R-:W-:Y:S02]  /*15d0*/  LOP3.LUT P0, RZ, R8, 0xf, RZ, 0xc0, !PT ;  /* 0x0000000f08ff7812 */ /* 0x000fe4000780c0ff */
[----:B------:R-:W-:Y:S01]  /*15e0*/  @!P3 FSEL R24, R24, R7, P4 ;  /* 0x000000071818b208 */ /* 0x000fe20002000000 */
[----:B------:R-:W0:Y:S01]  /*15f0*/  SHFL.BFLY PT, R0, R5, 0x1, 0x1f ;  /* 0x0c201f0005007f89 */ /* 0x000e2200000e0000 */
[----:B------:R-:W-:Y:S02]  /*1600*/  ISETP.LT.AND P0, PT, R8, 0x10, !P0 ;  /* 0x000000100800780c */ /* 0x000fe40004701270 */
[C---:B------:R-:W-:Y:S01]  /*1610*/  FSETP.NAN.AND P4, PT, R5.reuse, R5, PT ;  /* 0x000000050500720b */ /* 0x040fe20003f88000 */
[----:B------:R-:W1:Y:S01]  /*1620*/  SHFL.BFLY PT, R7, R24, 0x1, 0x1f ;  /* 0x0c201f0018077f89 */ /* 0x000e6200000e0000 */
[----:B0-----:R-:W-:-:S02]  /*1630*/  FSETP.GEU.AND P5, PT, R5, R0, PT ;  /* 0x000000000500720b */ /* 0x001fc40003fae000 */
[----:B-1----:R-:W-:-:S11]  /*1640*/  FSETP.GT.AND P3, PT, R24, R7, PT ;  /* 0x000000071800720b */ /* 0x002fd60003f64000 */
[----:B------:R-:W-:Y:S02]  /*1650*/  @P5 SEL R5, R5, R0, P4 ;  /* 0x0000000005055207 */ /* 0x000fe40002000000 */
[----:B------:R-:W-:-:S03]  /*1660*/  FSETP.NAN.AND P4, PT, R24, R24, PT ;  /* 0x000000181800720b */ /* 0x000fc60003f88000 */
[----:B------:R-:W-:Y:S01]  /*1670*/  @P0 STS [R8.X4], R5 ;  /* 0x0000000508000388 */ /* 0x000fe20000004800 */
[----:B------:R-:W-:-:S03]  /*1680*/  @!P3 SEL R24, R24, R7, P4 ;  /* 0x000000071818b207 */ /* 0x000fc60002000000 */
[----:B------:R-:W-:Y:S06]  /*1690*/  BAR.SYNC.DEFER_BLOCKING 0x0 ;  /* 0x0000000000007b1d */ /* 0x000fec0000010000 */
[----:B------:R-:W-:Y:S04]  /*16a0*/  LDS R0, [RZ] ;  /* 0x00000000ff007984 */ /* 0x000fe80000000800 */
[----:B------:R-:W-:Y:S06]  /*16b0*/  BAR.SYNC.DEFER_BLOCKING 0x0 ;  /* 0x0000000000007b1d */ /* 0x000fec0000010000 */
[----:B------:R-:W-:Y:S04]  /*16c0*/  @!P1 STS [R3], R24 ;  /* 0x0000001803009388 */ /* 0x000fe80000000800 */
[----:B------:R-:W-:Y:S06]  /*16d0*/  BAR.SYNC.DEFER_BLOCKING 0x0 ;  /* 0x0000000000007b1d */ /* 0x000fec0000010000 */
[----:B------:R-:W0:Y:S04]  /*16e0*/  @!P2 LDS R6, [R8.X4] ;  /* 0x000000000806a984 */ /* 0x000e280000004800 */
[----:B0-----:R-:W0:Y:S01]  /*16f0*/  SHFL.BFLY PT, R7, R6, 0x8, 0x1f ;  /* 0x0d001f0006077f89 */ /* 0x001e2200000e0000 */
[----:B------:R-:W-:-:S02]  /*1700*/  FSETP.NAN.AND P2, PT, R6, R6, PT ;  /* 0x000000060600720b */ /* 0x000fc40003f48000 */
[----:B0-----:R-:W-:-:S04]  /*1710*/  FSETP.GT.AND P1, PT, R6, R7, PT ;  /* 0x000000070600720b */ /* 0x001fc80003f24000 */
[----:B------:R-:W-:-:S04]  /*1720*/  FSEL R7, R6, R7, P1 ;  /* 0x0000000706077208 */ /* 0x000fc80000800000 */
[----:B------:R-:W-:Y:S01]  /*1730*/  FSEL R7, R6, R7, P2 ;  /* 0x0000000706077208 */ /* 0x000fe20001000000 */
[----:B------:R-:W-:-:S03]  /*1740*/  IMAD.U32 R6, RZ, RZ, UR4 ;  /* 0x00000004ff067e24 */ /* 0x000fc6000f8e00ff */
[C---:B------:R-:W-:Y:S01]  /*1750*/  FSETP.NAN.AND P2, PT, R7.reuse, R7, PT ;  /* 0x000000070700720b */ /* 0x040fe20003f48000 */
[----:B------:R-:W0:Y:S02]  /*1760*/  SHFL.BFLY PT, R2, R7, 0x4, 0x1f ;  /* 0x0c801f0007027f89 */ /* 0x000e2400000e0000 */
[----:B0-----:R-:W-:-:S13]  /*1770*/  FSETP.GT.AND P1, PT, R7, R2, PT ;  /* 0x000000020700720b */ /* 0x001fda0003f24000 */
[----:B------:R-:W-:-:S04]  /*1780*/  @!P1 FSEL R7, R7, R2, P2 ;  /* 0x0000000207079208 */ /* 0x000fc80001000000 */
[C---:B------:R-:W-:Y:S01]  /*1790*/  FSETP.NAN.AND P2, PT, R7.reuse, R7, PT ;  /* 0x000000070700720b */ /* 0x040fe20003f48000 */
[----:B------:R-:W0:Y:S02]  /*17a0*/  SHFL.BFLY PT, R2, R7, 0x2, 0x1f ;  /* 0x0c401f0007027f89 */ /* 0x000e2400000e0000 */
[----:B0-----:R-:W-:-:S13]  /*17b0*/  FSETP.GT.AND P1, PT, R7, R2, PT ;  /* 0x000000020700720b */ /* 0x001fda0003f24000 */
[----:B------:R-:W-:-:S04]  /*17c0*/  @!P1 FSEL R7, R7, R2, P2 ;  /* 0x0000000207079208 */ /* 0x000fc80001000000 */
[C---:B------:R-:W-:Y:S01]  /*17d0*/  FSETP.NAN.AND P2, PT, R7.reuse, R7, PT ;  /* 0x000000070700720b */ /* 0x040fe20003f48000 */
[----:B------:R-:W0:Y:S02]  /*17e0*/  SHFL.BFLY PT, R2, R7, 0x1, 0x1f ;  /* 0x0c201f0007027f89 */ /* 0x000e2400000e0000 */
[----:B0-----:R-:W-:-:S13]  /*17f0*/  FSETP.GT.AND P1, PT, R7, R2, PT ;  /* 0x000000020700720b */ /* 0x001fda0003f24000 */
[----:B------:R-:W-:-:S05]  /*1800*/  @!P1 SEL R7, R7, R2, P2 ;  /* 0x0000000207079207 */ /* 0x000fca0001000000 */
[----:B------:R0:W-:Y:S04]  /*1810*/  @P0 STS [R8.X4], R7 ;  /* 0x0000000708000388 */ /* 0x0001e80000004800 */
[----:B------:R-:W-:Y:S01]  /*1820*/  BAR.SYNC.DEFER_BLOCKING 0x0 ;  /* 0x0000000000007b1d */ /* 0x000fe20000010000 */
[----:B------:R-:W-:-:S04]  /*1830*/  FSETP.GE.AND P0, PT, R0, RZ, PT ;  /* 0x000000ff0000720b */ /* 0x000fc80003f06000 */
[----:B------:R-:W-:Y:S01]  /*1840*/  FSEL R2, R0, RZ, !P0 ;  /* 0x000000ff00027208 */ /* 0x000fe20004000000 */
[----:B0-----:R-:W-:Y:S01]  /*1850*/  IMAD.U32 R7, RZ, RZ, UR5 ;  /* 0x00000005ff077e24 */ /* 0x001fe2000f8e00ff */
[----:B------:R-:W-:-:S03]  /*1860*/  LOP3.LUT R8, R8, 0x1ff, RZ, 0xc0, !PT ;  /* 0x000001ff08087812 */ /* 0x000fc600078ec0ff */
[----:B------:R-:W-:-:S05]  /*1870*/  FADD R2, RZ, -R2 ;  /* 0x80000002ff027221 */ /* 0x000fca0000000000 */
[----:B------:R-:W-:Y:S01]  /*1880*/  FSETP.NAN.AND P1, PT, R2, R2, PT ;  /* 0x000000020200720b */ /* 0x000fe20003f28000 */
[----:B------:R-:W0:Y:S02]  /*1890*/  LDS R3, [RZ] ;  /* 0x00000000ff037984 */ /* 0x000e240000000800 */
[C---:B0-----:R-:W-:Y:S02]  /*18a0*/  FSETP.GTU.AND P0, PT, R3.reuse, RZ, PT ;  /* 0x000000ff0300720b */ /* 0x041fe40003f0c000 */
[C---:B------:R-:W-:Y:S02]  /*18b0*/  F2FP.BF16.PACK_AB R0, R3.reuse, R0 ;  /* 0x000000000300723e */ /* 0x040fe400000010ff */
[----:B------:R-:W-:Y:S01]  /*18c0*/  FSEL R5, R3, RZ, P0 ;  /* 0x000000ff03057208 */ /* 0x000fe20000000000 */
[----:B------:R-:W-:Y:S01]  /*18d0*/  IMAD.MOV.U32 R3, RZ, RZ, -0x800 ;  /* 0xfffff800ff037424 */ /* 0x000fe200078e00ff */
[----:B------:R-:W-:Y:S02]  /*18e0*/  PRMT R12, R0, 0x7632, R12 ;  /* 0x00007632000c7816 */ /* 0x000fe4000000000c */
[----:B------:R-:W-:-:S04]  /*18f0*/  FSETP.GT.AND P0, PT, R2, R5, PT ;  /* 0x000000050200720b */ /* 0x000fc80003f04000 */
[----:B------:R-:W-:Y:S01]  /*1900*/  @!P1 FSEL R2, R2, R5, P0 ;  /* 0x0000000502029208 */ /* 0x000fe20000000000 */
[----:B------:R-:W-:Y:S01]  /*1910*/  IMAD.U32 R5, RZ, RZ, UR7 ;  /* 0x00000007ff057e24 */ /* 0x000fe2000f8e00ff */
[----:B------:R-:W-:-:S03]  /*1920*/  PLOP3.LUT P0, PT, PT, PT, UP0, 0x40, 0x0 ;  /* 0x000000000000781c */ /* 0x000fc60003f0e808 */
[----:B------:R-:W-:Y:S01]  /*1930*/  FMUL R9, R2, 0.0078740157186985015869 ;  /* 0x3c01020402097820 */ /* 0x000fe20000400000 */
[----:B------:R-:W-:Y:S01]  /*1940*/  ISETP.EQ.AND P0, PT, R8, RZ, P0 ;  /* 0x000000ff0800720c */ /* 0x000fe20000702270 */
[----:B------:R-:W-:-:S03]  /*1950*/  IMAD.MOV.U32 R8, RZ, RZ, -0x1 ;  /* 0xffffffffff087424 */ /* 0x000fc600078e00ff */
[C---:B------:R-:W-:Y:S02]  /*1960*/  FSETP.GT.AND P1, PT, R9.reuse, 9.9999997473787516356e-06, PT ;  /* 0x3727c5ac0900780b */ /* 0x040fe40003f24000 */
[----:B------:R-:W-:-:S07]  /*1970*/  FSETP.NAN.AND P2, PT, R9, R9, PT ;  /* 0x000000090900720b */ /* 0x000fce0003f48000 */
[----:B------:R0:W-:Y:S04]  /*1980*/  @P0 STG.E.U16 [R4.64], R0 ;  /* 0x0000000004000986 */ /* 0x0001e8000c10150c */
[----:B------:R-:W-:Y:S01]  /*1990*/  @!P1 FSEL R9, R9, 9.9999997473787516356e-06, P2 ;  /* 0x3727c5ac09099808 */ /* 0x000fe20001000000 */
[----:B------:R0:W-:Y:S03]  /*19a0*/  @P0 STG.E.U16 [R6.64], R12 ;  /* 0x0000000c06000986 */ /* 0x0001e6000c10150c */
[C---:B------:R-:W-:Y:S02]  /*19b0*/  FSETP.GT.AND P1, PT, |R9|.reuse, 8.50705917302346158658e+37, PT ;  /* 0x7e8000000900780b */ /* 0x040fe40003f24200 */
[----:B------:R-:W-:-:S02]  /*19c0*/  FSETP.GEU.AND P2, PT, |R9|, 1.175494350822287508e-38, PT ;  /* 0x008000000900780b */ /* 0x000fc40003f4e200 */
[----:B------:R-:W-:-:S09]  /*19d0*/  FSEL R11, R11, 0.25, !P1 ;  /* 0x3e8000000b0b7808 */ /* 0x000fd20004800000 */
[----:B------:R-:W-:Y:S02]  /*19e0*/  @P1 FMUL R9, R9, 0.25 ;  /* 0x3e80000009091820 */ /* 0x000fe40000400000 */
[----:B------:R-:W-:Y:S02]  /*19f0*/  @!P2 FMUL R11, R11, 16777216 ;  /* 0x4b8000000b0ba820 */ /* 0x000fe40000400000 */
[----:B------:R-:W-:-:S04]  /*1a00*/  @!P2 FMUL R9, R9, 16777216 ;  /* 0x4b8000000909a820 */ /* 0x000fc80000400000 */
[----:B------:R-:W1:Y:S02]  /*1a10*/  MUFU.RCP R2, R9 ;  /* 0x0000000900027308 */ /* 0x000e640000001000 */
[----:B01----:R-:W-:-:S06]  /*1a20*/  FMUL R2, R2, R11 ;  /* 0x0000000b02027220 */ /* 0x003fcc0000400000 */
.L_x_25:
[----:B------:R-:W-:Y:S01]  /*1a30*/  PLOP3.LUT P0, PT, PT, PT, UP0, 0x80, 0x0 ;  /* 0x000000000000781c */ /* 0x000fe20003f0f008 */
[----:B------:R-:W-:Y:S01]  /*1a40*/  IMAD.MOV.U32 R12, RZ, RZ, 0x4 ;  /* 0x00000004ff0c7424 */ /* 0x000fe200078e00ff */
[----:B------:R-:W-:Y:S01]  /*1a50*/  IADD3 R9, R10, 0x800, R3 ;  /* 0x000008000a097810 */ /* 0x000fe20007ffe003 */
[----:B0-----:R-:W-:Y:S01]  /*1a60*/  CS2R R4, SRZ ;  /* 0x0000000000047805 */ /* 0x001fe2000001ff00 */
[----:B------:R-:W-:-:S03]  /*1a70*/  CS2R R6, SRZ ;  /* 0x0000000000067805 */ /* 0x000fc6000001ff00 */
[----:B------:R-:W-:-:S06]  /*1a80*/  IMAD.WIDE R12, R9, R12, c[0x0][0x188] ;  /* 0x00006200090c7625 */ /* 0x000fcc00078e020c */
[----:B------:R-:W2:Y:S01]  /*1a90*/  @!P0 LDG.E.EF.128 R4, [R12.64] ;  /* 0x0000000c0c048981 */ /* 0x000ea2000c0e1d00 */
[----:B------:R-:W-:Y:S01]  /*1aa0*/  BSSY B0, `(.L_x_13) ;  /* 0x0000019000007945 */ /* 0x000fe20003800000 */
[----:B--2---:R-:W-:-:S04]  /*1ab0*/  FMUL R11, R4, R4 ;  /* 0x00000004040b7220 */ /* 0x004fc80000400000 */
[----:B------:R-:W-:-:S04]  /*1ac0*/  FMUL R11, R11, R4 ;  /* 0x000000040b0b7220 */ /* 0x000fc80000400000 */
[----:B------:R-:W-:-:S04]  /*1ad0*/  FFMA R11, R11, 0.044714998453855514526, R4 ;  /* 0x3d3727130b0b7823 */ /* 0x000fc80000000004 */
[----:B------:R-:W-:-:S04]  /*1ae0*/  FMUL R14, R11, 0.79788458347320556641 ;  /* 0x3f4c422a0b0e7820 */ /* 0x000fc80000400000 */
        /* <DEDUP_REMOVED lines=13> */
.L_x_14:
[----:B------:R-:W-:Y:S01]  /*1bc0*/  IMAD.MOV.U32 R0, RZ, RZ, 0x3c80f082 ;  /* 0x3c80f082ff007424 */ /* 0x000fe200078e00ff */
[----:B------:R-:W-:-:S04]  /*1bd0*/  FMUL R11, R14, R14 ;  /* 0x0000000e0e0b7220 */ /* 0x000fc80000400000 */
[----:B------:R-:W-:-:S04]  /*1be0*/  FFMA.FTZ R0, R11, R0, -0.052303962409496307373 ;  /* 0xbd563cae0b007423 */ /* 0x000fc80000010000 */
[----:B------:R-:W-:-:S04]  /*1bf0*/  FFMA.FTZ R0, R11, R0, 0.1331529766321182251 ;  /* 0x3e0859410b007423 */ /* 0x000fc80000010000 */
[----:B------:R-:W-:-:S04]  /*1c00*/  FFMA.FTZ R0, R11, R0, -0.33332768082618713379 ;  /* 0xbeaaa9ed0b007423 */ /* 0x000fc80000010000 */
[----:B------:R-:W-:-:S04]  /*1c10*/  FFMA.FTZ R0, R11, R0, RZ ;  /* 0x000000000b007223 */ /* 0x000fc800000100ff */
[----:B------:R-:W-:Y:S02]  /*1c20*/  FFMA.FTZ R11, R14, R0, R14 ;  /* 0x000000000e0b7223 */ /* 0x000fe4000001000e */
.L_x_15:
[----:B------:R-:W-:Y:S05]  /*1c30*/  BSYNC B0 ;  /* 0x0000000000007941 */ /* 0x000fea0003800000 */
.L_x_13:
[-C--:B------:R-:W-:Y:S01]  /*1c40*/  FMUL R0, R5, R5.reuse ;  /* 0x0000000505007220 */ /* 0x080fe20000400000 */
[-C--:B------:R-:W-:Y:S01]  /*1c50*/  FMUL R13, R6, R6.reuse ;  /* 0x00000006060d7220 */ /* 0x080fe20000400000 */
[----:B------:R-:W-:Y:S02]  /*1c60*/  BSSY B0, `(.L_x_16) ;  /* 0x000001c000007945 */ /* 0x000fe40003800000 */
[----:B------:R-:W-:Y:S01]  /*1c70*/  FMUL R0, R0, R5 ;  /* 0x0000000500007220 */ /* 0x000fe20000400000 */
[----:B------:R-:W-:-:S03]  /*1c80*/  FMUL R13, R13, R6 ;  /* 0x000000060d0d7220 */ /* 0x000fc60000400000 */
[----:B------:R-:W-:Y:S01]  /*1c90*/  FFMA R0, R0, 0.044714998453855514526, R5 ;  /* 0x3d37271300007823 */ /* 0x000fe20000000005 */
[----:B------:R-:W-:-:S03]  /*1ca0*/  FFMA R15, R13, 0.044714998453855514526, R6 ;  /* 0x3d3727130d0f7823 */ /* 0x000fc60000000006 */
[----:B------:R-:W-:Y:S01]  /*1cb0*/  FMUL R17, R0, 0.79788458347320556641 ;  /* 0x3f4c422a00117820 */ /* 0x000fe20000400000 */
[----:B------:R-:W-:-:S03]  /*1cc0*/  FMUL R0, R7, R7 ;  /* 0x0000000707007220 */ /* 0x000fc60000400000 */
[----:B------:R-:W-:Y:S01]  /*1cd0*/  FADD.FTZ R16, |R17|, -RZ ;  /* 0x800000ff11107221 */ /* 0x000fe20000010200 */
[----:B------:R-:W-:-:S04]  /*1ce0*/  FMUL R14, R0, R7 ;  /* 0x00000007000e7220 */ /* 0x000fc80000400000 */
        /* <DEDUP_REMOVED lines=12> */
.L_x_17:
[----:B------:R-:W-:Y:S01]  /*1db0*/  IMAD.MOV.U32 R0, RZ, RZ, 0x3c80f082 ;  /* 0x3c80f082ff007424 */ /* 0x000fe200078e00ff */
[----:B------:R-:W-:-:S04]  /*1dc0*/  FMUL R13, R17, R17 ;  /* 0x00000011110d7220 */ /* 0x000fc80000400000 */
[----:B------:R-:W-:-:S04]  /*1dd0*/  FFMA.FTZ R0, R13, R0, -0.052303962409496307373 ;  /* 0xbd563cae0d007423 */ /* 0x000fc80000010000 */
[----:B------:R-:W-:-:S04]  /*1de0*/  FFMA.FTZ R0, R13, R0, 0.1331529766321182251 ;  /* 0x3e0859410d007423 */ /* 0x000fc80000010000 */
[----:B------:R-:W-:-:S04]  /*1df0*/  FFMA.FTZ R0, R13, R0, -0.33332768082618713379 ;  /* 0xbeaaa9ed0d007423 */ /* 0x000fc80000010000 */
[----:B------:R-:W-:-:S04]  /*1e00*/  FFMA.FTZ R0, R13, R0, RZ ;  /* 0x000000000d007223 */ /* 0x000fc800000100ff */
[----:B------:R-:W-:Y:S02]  /*1e10*/  FFMA.FTZ R12, R17, R0, R17 ;  /* 0x00000000110c7223 */ /* 0x000fe40000010011 */
.L_x_18:
[----:B------:R-:W-:Y:S05]  /*1e20*/  BSYNC B0 ;  /* 0x0000000000007941 */ /* 0x000fea0003800000 */
.L_x_16:
        /* <DEDUP_REMOVED lines=16> */
.L_x_20:
[----:B------:R-:W-:Y:S01]  /*1f30*/  IMAD.MOV.U32 R0, RZ, RZ, 0x3c80f082 ;  /* 0x3c80f082ff007424 */ /* 0x000fe200078e00ff */
[----:B------:R-:W-:-:S04]  /*1f40*/  FMUL R13, R16, R16 ;  /* 0x00000010100d7220 */ /* 0x000fc80000400000 */
[----:B------:R-:W-:-:S04]  /*1f50*/  FFMA.FTZ R0, R13, R0, -0.052303962409496307373 ;  /* 0xbd563cae0d007423 */ /* 0x000fc80000010000 */
[----:B------:R-:W-:-:S04]  /*1f60*/  FFMA.FTZ R0, R13, R0, 0.1331529766321182251 ;  /* 0x3e0859410d007423 */ /* 0x000fc80000010000 */
[----:B------:R-:W-:-:S04]  /*1f70*/  FFMA.FTZ R0, R13, R0, -0.33332768082618713379 ;  /* 0xbeaaa9ed0d007423 */ /* 0x000fc80000010000 */
[----:B------:R-:W-:-:S04]  /*1f80*/  FFMA.FTZ R0, R13, R0, RZ ;  /* 0x000000000d007223 */ /* 0x000fc800000100ff */
[----:B------:R-:W-:Y:S02]  /*1f90*/  FFMA.FTZ R13, R16, R0, R16 ;  /* 0x00000000100d7223 */ /* 0x000fe40000010010 */
.L_x_21:
[----:B------:R-:W-:Y:S05]  /*1fa0*/  BSYNC B0 ;  /* 0x0000000000007941 */ /* 0x000fea0003800000 */
.L_x_19:
[----:B------:R-:W-:Y:S01]  /*1fb0*/  FMUL R17, R15, 0.79788458347320556641 ;  /* 0x3f4c422a0f117820 */ /* 0x000fe20000400000 */
[----:B------:R-:W-:Y:S01]  /*1fc0*/  BSSY B0, `(.L_x_22) ;  /* 0x0000019000007945 */ /* 0x000fe20003800000 */
[----:B------:R-:W-:Y:S01]  /*1fd0*/  FMUL R4, R4, 0.5 ;  /* 0x3f00000004047820 */ /* 0x000fe20000400000 */
[----:B------:R-:W-:Y:S01]  /*1fe0*/  FMUL R5, R5, 0.5 ;  /* 0x3f00000005057820 */ /* 0x000fe20000400000 */
[----:B------:R-:W-:Y:S01]  /*1ff0*/  FADD.FTZ R16, |R17|, -RZ ;  /* 0x800000ff11107221 */ /* 0x000fe20000010200 */
[----:B------:R-:W-:Y:S01]  /*2000*/  FMUL R14, R6, 0.5 ;  /* 0x3f000000060e7820 */ /* 0x000fe20000400000 */
[----:B------:R-:W-:-:S03]  /*2010*/  FMUL R15, R7, 0.5 ;  /* 0x3f000000070f7820 */ /* 0x000fc60000400000 */
        /* <DEDUP_REMOVED lines=12> */
.L_x_23:
[----:B------:R-:W-:Y:S01]  /*20e0*/  IMAD.MOV.U32 R0, RZ, RZ, 0x3c80f082 ;  /* 0x3c80f082ff007424 */ /* 0x000fe200078e00ff */
[----:B------:R-:W-:-:S04]  /*20f0*/  FMUL R7, R17, R17 ;  /* 0x0000001111077220 */ /* 0x000fc80000400000 */
[----:B------:R-:W-:-:S04]  /*2100*/  FFMA.FTZ R0, R7, R0, -0.052303962409496307373 ;  /* 0xbd563cae07007423 */ /* 0x000fc80000010000 */
[----:B------:R-:W-:-:S04]  /*2110*/  FFMA.FTZ R0, R7, R0, 0.1331529766321182251 ;  /* 0x3e08594107007423 */ /* 0x000fc80000010000 */
[----:B------:R-:W-:-:S04]  /*2120*/  FFMA.FTZ R0, R7, R0, -0.33332768082618713379 ;  /* 0xbeaaa9ed07007423 */ /* 0x000fc80000010000 */
[----:B------:R-:W-:-:S04]  /*2130*/  FFMA.FTZ R0, R7, R0, RZ ;  /* 0x0000000007007223 */ /* 0x000fc800000100ff */
[----:B------:R-:W-:Y:S02]  /*2140*/  FFMA.FTZ R0, R0, R17, R17 ;  /* 0x0000001100007223 */ /* 0x000fe40000010011 */
.L_x_24:
[----:B------:R-:W-:Y:S05]  /*2150*/  BSYNC B0 ;  /* 0x0000000000007941 */ /* 0x000fea0003800000 */
.L_x_22:
[----:B------:R-:W-:Y:S01]  /*2160*/  FADD R0, R0, 1 ;  /* 0x3f80000000007421 */ /* 0x000fe20000000000 */
[----:B------:R-:W-:Y:S01]  /*2170*/  FADD R13, R13, 1 ;  /* 0x3f8000000d0d7421 */ /* 0x000fe20000000000 */
[----:B------:R-:W-:Y:S01]  /*2180*/  FADD R12, R12, 1 ;  /* 0x3f8000000c0c7421 */ /* 0x000fe20000000000 */
[----:B------:R-:W-:Y:S01]  /*2190*/  FADD R11, R11, 1 ;  /* 0x3f8000000b0b7421 */ /* 0x000fe20000000000 */
[----:B------:R-:W-:Y:S01]  /*21a0*/  FMUL R7, R0, R15 ;  /* 0x0000000f00077220 */ /* 0x000fe20000400000 */
[----:B------:R-:W-:Y:S01]  /*21b0*/  FMUL R13, R13, R14 ;  /* 0x0000000e0d0d7220 */ /* 0x000fe20000400000 */
[----:B------:R-:W-:Y:S01]  /*21c0*/  FMUL R5, R12, R5 ;  /* 0x000000050c057220 */ /* 0x000fe20000400000 */
[----:B------:R-:W-:Y:S01]  /*21d0*/  FMUL R11, R11, R4 ;  /* 0x000000040b0b7220 */ /* 0x000fe20000400000 */
[C---:B------:R-:W-:Y:S01]  /*21e0*/  FMUL R7, R2.reuse, R7 ;  /* 0x0000000702077220 */ /* 0x040fe20000400000 */
[C---:B------:R-:W-:Y:S01]  /*21f0*/  FMUL R13, R2.reuse, R13 ;  /* 0x0000000d020d7220 */ /* 0x040fe20000400000 */
[C---:B------:R-:W-:Y:S01]  /*2200*/  FMUL R5, R2.reuse, R5 ;  /* 0x0000000502057220 */ /* 0x040fe20000400000 */
[----:B------:R-:W-:-:S03]  /*2210*/  FMUL R11, R2, R11 ;  /* 0x0000000b020b7220 */ /* 0x000fc60000400000 */
[----:B------:R-:W0:Y:S08]  /*2220*/  FRND R7, R7 ;  /* 0x0000000700077307 */ /* 0x000e300000201000 */
[----:B------:R-:W1:Y:S08]  /*2230*/  FRND R13, R13 ;  /* 0x0000000d000d7307 */ /* 0x000e700000201000 */
[----:B------:R-:W2:Y:S01]  /*2240*/  FRND R5, R5 ;  /* 0x0000000500057307 */ /* 0x000ea20000201000 */
[----:B0-----:R-:W-:-:S02]  /*2250*/  FSETP.GT.AND P0, PT, R7, -127, PT ;  /* 0xc2fe00000700780b */ /* 0x001fc40003f04000 */
[----:B------:R-:W-:-:S05]  /*2260*/  FSETP.NAN.AND P3, PT, R7, R7, PT ;  /* 0x000000070700720b */ /* 0x000fca0003f68000 */
[----:B------:R-:W0:Y:S01]  /*2270*/  FRND R11, R11 ;  /* 0x0000000b000b7307 */ /* 0x000e220000201000 */
[----:B-1----:R-:W-:-:S05]  /*2280*/  FSETP.GT.AND P2, PT, R13, -127, PT ;  /* 0xc2fe00000d00780b */ /* 0x002fca0003f44000 */
[----:B------:R-:W-:Y:S02]  /*2290*/  @!P0 FSEL R7, R7, -127, P3 ;  /* 0xc2fe000007078808 */ /* 0x000fe40001800000 */
[----:B--2---:R-:W-:Y:S02]  /*22a0*/  FSETP.GT.AND P1, PT, R5, -127, PT ;  /* 0xc2fe00000500780b */ /* 0x004fe40003f24000 */
[----:B------:R-:W-:Y:S01]  /*22b0*/  FSETP.NAN.AND P3, PT, R13, R13, PT ;  /* 0x0000000d0d00720b */ /* 0x000fe20003f68000 */
[----:B------:R-:W1:Y:S01]  /*22c0*/  F2I.S16.TRUNC.NTZ R6, R7 ;  /* 0x0000000700067305 */ /* 0x000e62000020e900 */
[----:B------:R-:W-:Y:S02]  /*22d0*/  FSETP.GEU.AND P6, PT, R7, 127, PT ;  /* 0x42fe00000700780b */ /* 0x000fe40003fce000 */
[----:B------:R-:W-:Y:S02]  /*22e0*/  @!P2 FSEL R13, R13, -127, P3 ;  /* 0xc2fe00000d0da808 */ /* 0x000fe40001800000 */
[----:B0-----:R-:W-:-:S02]  /*22f0*/  FSETP.GT.AND P0, PT, R11, -127, PT ;  /* 0xc2fe00000b00780b */ /* 0x001fc40003f04000 */
[----:B------:R-:W-:Y:S01]  /*2300*/  FSETP.NAN.AND P2, PT, R5, R5, PT ;  /* 0x000000050500720b */ /* 0x000fe20003f48000 */
[----:B------:R-:W0:Y:S01]  /*2310*/  F2I.S16.TRUNC.NTZ R12, R13 ;  /* 0x0000000d000c7305 */ /* 0x000e22000020e900 */
[----:B------:R-:W-:Y:S02]  /*2320*/  FSETP.NAN.AND P5, PT, R7, R7, PT ;  /* 0x000000070700720b */ /* 0x000fe40003fa8000 */
[----:B------:R-:W-:Y:S02]  /*2330*/  @!P1 FSEL R5, R5, -127, P2 ;  /* 0xc2fe000005059808 */ /* 0x000fe40001000000 */
[----:B------:R-:W-:Y:S02]  /*2340*/  FSETP.NAN.AND P1, PT, R11, R11, PT ;  /* 0x0000000b0b00720b */ /* 0x000fe40003f28000 */
[----:B------:R-:W-:Y:S01]  /*2350*/  FSETP.NAN.AND P4, PT, R5, R5, PT ;  /* 0x000000050500720b */ /* 0x000fe20003f88000 */
[----:B------:R0:W2:Y:S01]  /*2360*/  F2I.S16.TRUNC.NTZ R0, R5 ;  /* 0x0000000500007305 */ /* 0x0000a2000020e900 */
[----:B-1----:R-:W-:-:S02]  /*2370*/  LOP3.LUT R6, R6, 0xffff, RZ, 0xc0, !PT ;  /* 0x0000ffff06067812 */ /* 0x002fc400078ec0ff */
[----:B------:R-:W-:Y:S02]  /*2380*/  @!P0 FSEL R11, R11, -127, P1 ;  /* 0xc2fe00000b0b8808 */ /* 0x000fe40000800000 */
[----:B------:R-:W-:Y:S02]  /*2390*/  FSETP.GEU.AND P0, PT, R13, 127, PT ;  /* 0x42fe00000d00780b */ /* 0x000fe40003f0e000 */
[----:B------:R-:W-:Y:S01]  /*23a0*/  FSETP.GEU.AND P1, PT, R5, 127, PT ;  /* 0x42fe00000500780b */ /* 0x000fe20003f2e000 */
[----:B------:R-:W1:Y:S01]  /*23b0*/  F2I.S16.TRUNC.NTZ R4, R11 ;  /* 0x0000000b00047305 */ /* 0x000e62000020e900 */
[----:B------:R-:W-:Y:S02]  /*23c0*/  FSETP.NAN.AND P3, PT, R13, R13, PT ;  /* 0x0000000d0d00720b */ /* 0x000fe40003f68000 */
[----:B0-----:R-:W-:Y:S02]  /*23d0*/  LOP3.LUT R5, R12, 0xffff, RZ, 0xc0, !PT ;  /* 0x0000ffff0c057812 */ /* 0x001fe400078ec0ff */
[----:B------:R-:W-:-:S02]  /*23e0*/  @P6 SEL R6, R6, 0x7f, P5 ;  /* 0x0000007f06066807 */ /* 0x000fc40002800000 */
[C---:B------:R-:W-:Y:S02]  /*23f0*/  FSETP.GEU.AND P2, PT, R11.reuse, 127, PT ;  /* 0x42fe00000b00780b */ /* 0x040fe40003f4e000 */
[----:B------:R-:W-:Y:S02]  /*2400*/  FSETP.NAN.AND P5, PT, R11, R11, PT ;  /* 0x0000000b0b00720b */ /* 0x000fe40003fa8000 */
[----:B------:R-:W-:Y:S02]  /*2410*/  @P0 SEL R5, R5, 0x7f, P3 ;  /* 0x0000007f05050807 */ /* 0x000fe40001800000 */
[----:B--2---:R-:W-:Y:S02]  /*2420*/  LOP3.LUT R0, R0, 0xffff, RZ, 0xc0, !PT ;  /* 0x0000ffff00007812 */ /* 0x004fe400078ec0ff */
[----:B------:R-:W-:Y:S02]  /*2430*/  PRMT R6, R5, 0x3340, R6 ;  /* 0x0000334005067816 */ /* 0x000fe40000000006 */
[----:B-1----:R-:W-:-:S02]  /*2440*/  LOP3.LUT R7, R4, 0xffff, RZ, 0xc0, !PT ;  /* 0x0000ffff04077812 */ /* 0x002fc400078ec0ff */
[C---:B------:R-:W-:Y:S02]  /*2450*/  IADD3 R4, P0, R9.reuse, c[0x0][0x1a0], RZ ;  /* 0x0000680009047a10 */ /* 0x040fe40007f1e0ff */
[----:B------:R-:W-:Y:S02]  /*2460*/  PLOP3.LUT P3, PT, PT, PT, UP0, 0x80, 0x0 ;  /* 0x000000000000781c */ /* 0x000fe40003f6f008 */
[----:B------:R-:W-:Y:S02]  /*2470*/  LEA.HI.X.SX32 R5, R9, c[0x0][0x1a4], 0x1, P0 ;  /* 0x0000690009057a11 */ /* 0x000fe400000f0eff */
[----:B------:R-:W-:Y:S02]  /*2480*/  IADD3 R3, P0, R3, 0x800, RZ ;  /* 0x0000080003037810 */ /* 0x000fe40007f1e0ff */
[----:B------:R-:W-:Y:S02]  /*2490*/  @P1 SEL R0, R0, 0x7f, P4 ;  /* 0x0000007f00001807 */ /* 0x000fe40002000000 */
[----:B------:R-:W-:Y:S01]  /*24a0*/  @P2 SEL R7, R7, 0x7f, P5 ;  /* 0x0000007f07072807 */ /* 0x000fe20002800000 */
[----:B------:R-:W-:Y:S01]  /*24b0*/  IMAD.X R8, RZ, RZ, R8, P0 ;  /* 0x000000ffff087224 */ /* 0x000fe200000e0608 */
[----:B------:R-:W-:-:S02]  /*24c0*/  ISETP.GE.U32.AND P0, PT, R3, 0x2800, PT ;  /* 0x000028000300780c */ /* 0x000fc40003f06070 */
[----:B------:R-:W-:Y:S02]  /*24d0*/  PRMT R7, R7, 0x3340, R0 ;  /* 0x0000334007077816 */ /* 0x000fe40000000000 */
[----:B------:R-:W-:Y:S02]  /*24e0*/  ISETP.GE.U32.AND.EX P0, PT, R8, RZ, PT, P0 ;  /* 0x000000ff0800720c */ /* 0x000fe40003f06100 */
[----:B------:R-:W-:Y:S02]  /*24f0*/  PRMT R7, R7, 0x5410, R6 ;  /* 0x0000541007077816 */ /* 0x000fe40000000006 */
[----:B------:R-:W-:-:S03]  /*2500*/  PLOP3.LUT P6, PT, PT, PT, UP0, 0x80, 0x0 ;  /* 0x000000000000781c */ /* 0x000fc60003fcf008 */
[----:B------:R0:W-:Y:S06]  /*2510*/  @!P3 STG.E [R4.64], R7 ;  /* 0x000000070400b986 */ /* 0x0001ec000c10190c */
[----:B------:R-:W-:Y:S05]  /*2520*/  @P0 EXIT ;  /* 0x000000000000094d */ /* 0x000fea0003800000 */
[----:B------:R-:W-:Y:S05]  /*2530*/  BRA `(.L_x_25) ;  /* 0xfffff4f000007947 */ /* 0x000fea000383ffff */
.L_x_26:
[----:B------:R-:W-:-:S00]  /*2540*/  BRA `(.L_x_26) ;  /* 0xfffffff000007947 */ /* 0x000fc0000383ffff */
[----:B------:R-:W-:-:S00]  /*2550*/  NOP ;  /* 0x0000000000007918 */ /* 0x000fc00000000000 */
        /* <DEDUP_REMOVED lines=10> */
.L_x_27:


//--------------------- .nv.global.init           --------------------------
	.section	.nv.global.init,"aw",@progbits
.nv.global.init:
	.type		_$_str,@object
	.size		_$_str,(.L_0 - _$_str)
_$_str:
        /*0000*/ 	.byte	0x5f, 0x5f, 0x43, 0x55, 0x44, 0x41, 0x5f, 0x46, 0x54, 0x5a, 0x00
.L_0:


//--------------------- .nv.shared.triton_red_fused__to_copy_add_amax_amin_clamp_gelu_mul_reciprocal_17 --------------------------
	.section	.nv.shared.triton_red_fused__to_copy_add_amax_amin_clamp_gelu_mul_reciprocal_17,"aw",@nobits
	.sectionflags	@""
	.align	16
